//
// Generated by NVIDIA NVVM Compiler
//
// Compiler Build ID: CL-36424714
// Cuda compilation tools, release 13.0, V13.0.88
// Based on NVVM 20.0.0
//

.version 9.0
.target sm_100
.address_size 64

	// .globl	default_function_kernel_2

.visible .entry default_function_kernel_2(
	.param .u64 .ptr .align 1 default_function_kernel_2_param_0,
	.param .u64 .ptr .align 1 default_function_kernel_2_param_1
)
.maxntid 8
{
	.reg .b32 	%r<3>;
	.reg .b32 	%f<43>;
	.reg .b64 	%rd<9>;

	ld.param.u64 	%rd1, [default_function_kernel_2_param_0];
	ld.param.u64 	%rd2, [default_function_kernel_2_param_1];
	cvta.to.global.u64 	%rd3, %rd2;
	mov.u32 	%r1, %tid.x;
	mul.wide.u32 	%rd4, %r1, 4;
	add.s64 	%rd5, %rd3, %rd4;
	mul.lo.s32 	%r2, %r1, 21;
	cvta.to.global.u64 	%rd6, %rd1;
	mul.wide.u32 	%rd7, %r2, 4;
	add.s64 	%rd8, %rd6, %rd7;
	ld.global.nc.f32 	%f1, [%rd8];
	max.f32 	%f2, %f1, 0fFF7FFFFD;
	ld.global.nc.f32 	%f3, [%rd8+4];
	max.f32 	%f4, %f2, %f3;
	ld.global.nc.f32 	%f5, [%rd8+8];
	max.f32 	%f6, %f4, %f5;
	ld.global.nc.f32 	%f7, [%rd8+12];
	max.f32 	%f8, %f6, %f7;
	ld.global.nc.f32 	%f9, [%rd8+16];
	max.f32 	%f10, %f8, %f9;
	ld.global.nc.f32 	%f11, [%rd8+20];
	max.f32 	%f12, %f10, %f11;
	ld.global.nc.f32 	%f13, [%rd8+24];
	max.f32 	%f14, %f12, %f13;
	ld.global.nc.f32 	%f15, [%rd8+28];
	max.f32 	%f16, %f14, %f15;
	ld.global.nc.f32 	%f17, [%rd8+32];
	max.f32 	%f18, %f16, %f17;
	ld.global.nc.f32 	%f19, [%rd8+36];
	max.f32 	%f20, %f18, %f19;
	ld.global.nc.f32 	%f21, [%rd8+40];
	max.f32 	%f22, %f20, %f21;
	ld.global.nc.f32 	%f23, [%rd8+44];
	max.f32 	%f24, %f22, %f23;
	ld.global.nc.f32 	%f25, [%rd8+48];
	max.f32 	%f26, %f24, %f25;
	ld.global.nc.f32 	%f27, [%rd8+52];
	max.f32 	%f28, %f26, %f27;
	ld.global.nc.f32 	%f29, [%rd8+56];
	max.f32 	%f30, %f28, %f29;
	ld.global.nc.f32 	%f31, [%rd8+60];
	max.f32 	%f32, %f30, %f31;
	ld.global.nc.f32 	%f33, [%rd8+64];
	max.f32 	%f34, %f32, %f33;
	ld.global.nc.f32 	%f35, [%rd8+68];
	max.f32 	%f36, %f34, %f35;
	ld.global.nc.f32 	%f37, [%rd8+72];
	max.f32 	%f38, %f36, %f37;
	ld.global.nc.f32 	%f39, [%rd8+76];
	max.f32 	%f40, %f38, %f39;
	ld.global.nc.f32 	%f41, [%rd8+80];
	max.f32 	%f42, %f40, %f41;
	st.global.f32 	[%rd5], %f42;
	ret;

}
	// .globl	default_function_kernel_4
.visible .entry default_function_kernel_4(
	.param .u64 .ptr .align 1 default_function_kernel_4_param_0,
	.param .u64 .ptr .align 1 default_function_kernel_4_param_1
)
.maxntid 8
{
	.reg .b32 	%r<3>;
	.reg .b32 	%f<43>;
	.reg .b64 	%rd<9>;

	ld.param.u64 	%rd1, [default_function_kernel_4_param_0];
	ld.param.u64 	%rd2, [default_function_kernel_4_param_1];
	cvta.to.global.u64 	%rd3, %rd2;
	mov.u32 	%r1, %tid.x;
	mul.wide.u32 	%rd4, %r1, 4;
	add.s64 	%rd5, %rd3, %rd4;
	mul.lo.s32 	%r2, %r1, 21;
	cvta.to.global.u64 	%rd6, %rd1;
	mul.wide.u32 	%rd7, %r2, 4;
	add.s64 	%rd8, %rd6, %rd7;
	ld.global.nc.f32 	%f1, [%rd8];
	add.f32 	%f2, %f1, 0f00000000;
	ld.global.nc.f32 	%f3, [%rd8+4];
	add.f32 	%f4, %f2, %f3;
	ld.global.nc.f32 	%f5, [%rd8+8];
	add.f32 	%f6, %f4, %f5;
	ld.global.nc.f32 	%f7, [%rd8+12];
	add.f32 	%f8, %f6, %f7;
	ld.global.nc.f32 	%f9, [%rd8+16];
	add.f32 	%f10, %f8, %f9;
	ld.global.nc.f32 	%f11, [%rd8+20];
	add.f32 	%f12, %f10, %f11;
	ld.global.nc.f32 	%f13, [%rd8+24];
	add.f32 	%f14, %f12, %f13;
	ld.global.nc.f32 	%f15, [%rd8+28];
	add.f32 	%f16, %f14, %f15;
	ld.global.nc.f32 	%f17, [%rd8+32];
	add.f32 	%f18, %f16, %f17;
	ld.global.nc.f32 	%f19, [%rd8+36];
	add.f32 	%f20, %f18, %f19;
	ld.global.nc.f32 	%f21, [%rd8+40];
	add.f32 	%f22, %f20, %f21;
	ld.global.nc.f32 	%f23, [%rd8+44];
	add.f32 	%f24, %f22, %f23;
	ld.global.nc.f32 	%f25, [%rd8+48];
	add.f32 	%f26, %f24, %f25;
	ld.global.nc.f32 	%f27, [%rd8+52];
	add.f32 	%f28, %f26, %f27;
	ld.global.nc.f32 	%f29, [%rd8+56];
	add.f32 	%f30, %f28, %f29;
	ld.global.nc.f32 	%f31, [%rd8+60];
	add.f32 	%f32, %f30, %f31;
	ld.global.nc.f32 	%f33, [%rd8+64];
	add.f32 	%f34, %f32, %f33;
	ld.global.nc.f32 	%f35, [%rd8+68];
	add.f32 	%f36, %f34, %f35;
	ld.global.nc.f32 	%f37, [%rd8+72];
	add.f32 	%f38, %f36, %f37;
	ld.global.nc.f32 	%f39, [%rd8+76];
	add.f32 	%f40, %f38, %f39;
	ld.global.nc.f32 	%f41, [%rd8+80];
	add.f32 	%f42, %f40, %f41;
	st.global.f32 	[%rd5], %f42;
	ret;

}
	// .globl	default_function_kernel_1
.visible .entry default_function_kernel_1(
	.param .u64 .ptr .align 1 default_function_kernel_1_param_0,
	.param .u64 .ptr .align 1 default_function_kernel_1_param_1
)
.maxntid 765
{
	.reg .pred 	%p<2>;
	.reg .b16 	%rs<28>;
	.reg .b32 	%r<2>;
	.reg .b32 	%f<2>;
	.reg .b64 	%rd<19>;

	ld.param.u64 	%rd1, [default_function_kernel_1_param_0];
	ld.param.u64 	%rd2, [default_function_kernel_1_param_1];
	mov.u32 	%r1, %tid.x;
	setp.gt.u32 	%p1, %r1, 167;
	@%p1 bra 	$L__BB2_2;
	cvta.to.global.u64 	%rd3, %rd2;
	cvta.to.global.u64 	%rd4, %rd1;
	cvt.u16.u32 	%rs1, %r1;
	mul.lo.s16 	%rs2, %rs1, 135;
	shr.u16 	%rs3, %rs2, 8;
	sub.s16 	%rs4, %rs1, %rs3;
	and.b16  	%rs5, %rs4, 254;
	shr.u16 	%rs6, %rs5, 1;
	add.s16 	%rs7, %rs6, %rs3;
	and.b16  	%rs8, %rs7, 240;
	shr.u16 	%rs9, %rs8, 4;
	mul.lo.s16 	%rs10, %rs9, 21;
	sub.s16 	%rs11, %rs1, %rs10;
	mul.lo.s16 	%rs12, %rs1, 37;
	shr.u16 	%rs13, %rs12, 8;
	sub.s16 	%rs14, %rs1, %rs13;
	and.b16  	%rs15, %rs14, 254;
	shr.u16 	%rs16, %rs15, 1;
	add.s16 	%rs17, %rs16, %rs13;
	and.b16  	%rs18, %rs17, 252;
	shr.u16 	%rs19, %rs18, 2;
	mul.lo.s16 	%rs20, %rs19, 7;
	sub.s16 	%rs21, %rs1, %rs20;
	and.b16  	%rs22, %rs11, 255;
	mul.lo.s16 	%rs23, %rs22, 37;
	shr.u16 	%rs24, %rs23, 8;
	mul.lo.s16 	%rs25, %rs24, 7;
	sub.s16 	%rs26, %rs11, %rs25;
	shl.b16 	%rs27, %rs11, 1;
	cvt.u64.u16 	%rd5, %rs27;
	and.b64  	%rd6, %rd5, 254;
	cvt.u64.u16 	%rd7, %rs26;
	and.b64  	%rd8, %rd7, 255;
	cvt.u64.u16 	%rd9, %rs21;
	and.b64  	%rd10, %rd9, 255;
	cvt.u64.u32 	%rd11, %r1;
	add.s64 	%rd12, %rd11, %rd10;
	add.s64 	%rd13, %rd12, %rd8;
	sub.s64 	%rd14, %rd13, %rd6;
	shl.b64 	%rd15, %rd14, 2;
	add.s64 	%rd16, %rd3, %rd15;
	ld.global.nc.f32 	%f1, [%rd16+56];
	mul.wide.u32 	%rd17, %r1, 4;
	add.s64 	%rd18, %rd4, %rd17;
	st.global.f32 	[%rd18], %f1;
$L__BB2_2:
	ret;

}
	// .globl	default_function_kernel_3
.visible .entry default_function_kernel_3(
	.param .u64 .ptr .align 1 default_function_kernel_3_param_0,
	.param .u64 .ptr .align 1 default_function_kernel_3_param_1
)
.maxntid 168
{
	.reg .b16 	%rs<10>;
	.reg .b32 	%r<3>;
	.reg .b32 	%f<6>;
	.reg .b64 	%rd<9>;

	ld.param.u64 	%rd1, [default_function_kernel_3_param_0];
	ld.param.u64 	%rd2, [default_function_kernel_3_param_1];
	cvta.to.global.u64 	%rd3, %rd2;
	cvta.to.global.u64 	%rd4, %rd1;
	mov.u32 	%r1, %tid.x;
	mul.wide.u32 	%rd5, %r1, 4;
	add.s64 	%rd6, %rd4, %rd5;
	ld.global.f32 	%f1, [%rd6];
	cvt.u16.u32 	%rs1, %r1;
	mul.lo.s16 	%rs2, %rs1, 135;
	shr.u16 	%rs3, %rs2, 8;
	sub.s16 	%rs4, %rs1, %rs3;
	and.b16  	%rs5, %rs4, 254;
	shr.u16 	%rs6, %rs5, 1;
	add.s16 	%rs7, %rs6, %rs3;
	and.b16  	%rs8, %rs7, 240;
	shr.u16 	%rs9, %rs8, 4;
	cvt.u32.u16 	%r2, %rs9;
	mul.wide.u32 	%rd7, %r2, 4;
	add.s64 	%rd8, %rd3, %rd7;
	ld.global.nc.f32 	%f2, [%rd8];
	sub.f32 	%f3, %f1, %f2;
	mul.f32 	%f4, %f3, 0f3FB8AA3B;
	ex2.approx.f32 	%f5, %f4;
	st.global.f32 	[%rd6], %f5;
	ret;

}
	// .globl	default_function_kernel
.visible .entry default_function_kernel(
	.param .u64 .ptr .align 1 default_function_kernel_param_0,
	.param .u64 .ptr .align 1 default_function_kernel_param_1
)
.maxntid 765
{
	.reg .pred 	%p<2>;
	.reg .b16 	%rs<26>;
	.reg .b32 	%r<3>;
	.reg .b32 	%f<2>;
	.reg .b64 	%rd<16>;

	ld.param.u64 	%rd1, [default_function_kernel_param_0];
	ld.param.u64 	%rd2, [default_function_kernel_param_1];
	mov.u32 	%r1, %tid.x;
	setp.gt.u32 	%p1, %r1, 167;
	@%p1 bra 	$L__BB4_2;
	cvta.to.global.u64 	%rd3, %rd2;
	cvta.to.global.u64 	%rd4, %rd1;
	cvt.u16.u32 	%rs1, %r1;
	mul.lo.s16 	%rs2, %rs1, 135;
	shr.u16 	%rs3, %rs2, 8;
	sub.s16 	%rs4, %rs1, %rs3;
	and.b16  	%rs5, %rs4, 254;
	shr.u16 	%rs6, %rs5, 1;
	add.s16 	%rs7, %rs6, %rs3;
	and.b16  	%rs8, %rs7, 240;
	shr.u16 	%rs9, %rs8, 4;
	cvt.u32.u16 	%r2, %rs9;
	mul.wide.u32 	%rd5, %r2, 60;
	mul.lo.s16 	%rs10, %rs9, 21;
	sub.s16 	%rs11, %rs1, %rs10;
	and.b16  	%rs12, %rs11, 255;
	mul.lo.s16 	%rs13, %rs12, 37;
	shr.u16 	%rs14, %rs13, 8;
	mul.lo.s16 	%rs15, %rs14, 12;
	cvt.u64.u16 	%rd6, %rs15;
	and.b64  	%rd7, %rd6, 252;
	mul.lo.s16 	%rs16, %rs1, 37;
	shr.u16 	%rs17, %rs16, 8;
	sub.s16 	%rs18, %rs1, %rs17;
	and.b16  	%rs19, %rs18, 254;
	shr.u16 	%rs20, %rs19, 1;
	add.s16 	%rs21, %rs20, %rs17;
	and.b16  	%rs22, %rs21, 252;
	shr.u16 	%rs23, %rs22, 2;
	mul.lo.s16 	%rs24, %rs23, 7;
	sub.s16 	%rs25, %rs1, %rs24;
	cvt.u64.u16 	%rd8, %rs25;
	and.b64  	%rd9, %rd8, 255;
	add.s64 	%rd10, %rd5, %rd9;
	add.s64 	%rd11, %rd10, %rd7;
	shl.b64 	%rd12, %rd11, 2;
	add.s64 	%rd13, %rd3, %rd12;
	ld.global.nc.f32 	%f1, [%rd13+340];
	mul.wide.u32 	%rd14, %r1, 4;
	add.s64 	%rd15, %rd4, %rd14;
	st.global.f32 	[%rd15], %f1;
$L__BB4_2:
	ret;

}
	// .globl	default_function_kernel_5
.visible .entry default_function_kernel_5(
	.param .u64 .ptr .align 1 default_function_kernel_5_param_0,
	.param .u64 .ptr .align 1 default_function_kernel_5_param_1,
	.param .u64 .ptr .align 1 default_function_kernel_5_param_2
)
.maxntid 168
{
	.reg .b16 	%rs<10>;
	.reg .b32 	%r<3>;
	.reg .b32 	%f<4>;
	.reg .b64 	%rd<12>;

	ld.param.u64 	%rd1, [default_function_kernel_5_param_0];
	ld.param.u64 	%rd2, [default_function_kernel_5_param_1];
	ld.param.u64 	%rd3, [default_function_kernel_5_param_2];
	cvta.to.global.u64 	%rd4, %rd3;
	cvta.to.global.u64 	%rd5, %rd2;
	cvta.to.global.u64 	%rd6, %rd1;
	mov.u32 	%r1, %tid.x;
	mul.wide.u32 	%rd7, %r1, 4;
	add.s64 	%rd8, %rd6, %rd7;
	ld.global.nc.f32 	%f1, [%rd8];
	cvt.u16.u32 	%rs1, %r1;
	mul.lo.s16 	%rs2, %rs1, 135;
	shr.u16 	%rs3, %rs2, 8;
	sub.s16 	%rs4, %rs1, %rs3;
	and.b16  	%rs5, %rs4, 254;
	shr.u16 	%rs6, %rs5, 1;
	add.s16 	%rs7, %rs6, %rs3;
	and.b16  	%rs8, %rs7, 240;
	shr.u16 	%rs9, %rs8, 4;
	cvt.u32.u16 	%r2, %rs9;
	mul.wide.u32 	%rd9, %r2, 4;
	add.s64 	%rd10, %rd5, %rd9;
	ld.global.nc.f32 	%f2, [%rd10];
	div.rn.f32 	%f3, %f1, %f2;
	add.s64 	%rd11, %rd4, %rd7;
	st.global.f32 	[%rd11], %f3;
	ret;

}


// ===== COMPILED SASS (sm_100) =====

	.target	sm_100

	.elftype	@"ET_EXEC"


//--------------------- .note.nv.tkinfo           --------------------------
	.section	.note.nv.tkinfo,"",@"SHT_NOTE"
	.sectionflags	@"SHF_NOTE_NV_TKINFO"
	.tkinfo
        /*0018*/ 	.word	0x00000002
        /*0030*/ 	.string	""
        /*0030*/ 	.string	"ptxas"
        /*0030*/ 	.string	"Cuda compilation tools, release 13.0, V13.0.88"
        /*0030*/ 	.string	"Build cuda_13.0.r13.0/compiler.36424714_0"
        /*0030*/ 	.string	"-arch sm_100 -m 64 "



//--------------------- .note.nv.cuinfo           --------------------------
	.section	.note.nv.cuinfo,"",@"SHT_NOTE"
	.sectionflags	@"SHF_NOTE_NV_CUINFO"
        /*0018*/ 	.short	0x0002
        /*001a*/ 	.short	0x0064
        /*001c*/ 	.short	0x0082
	.zero		2


//--------------------- .nv.info                  --------------------------
	.section	.nv.info,"",@"SHT_CUDA_INFO"
	.align	4


	//----- nvinfo : EIATTR_REGCOUNT
	.align		4
        /*0000*/ 	.byte	0x04, 0x2f
        /*0002*/ 	.short	(.L_1 - .L_0)
	.align		4
.L_0:
        /*0004*/ 	.word	index@(default_function_kernel_2)
        /*0008*/ 	.word	0x0000001e


	//----- nvinfo : EIATTR_FRAME_SIZE
	.align		4
.L_1:
        /*000c*/ 	.byte	0x04, 0x11
        /*000e*/ 	.short	(.L_3 - .L_2)
	.align		4
.L_2:
        /*0010*/ 	.word	index@(default_function_kernel_2)
        /*0014*/ 	.word	0x00000000


	//----- nvinfo : EIATTR_REGCOUNT
	.align		4
.L_3:
        /*0018*/ 	.byte	0x04, 0x2f
        /*001a*/ 	.short	(.L_5 - .L_4)
	.align		4
.L_4:
        /*001c*/ 	.word	index@(default_function_kernel_4)
        /*0020*/ 	.word	0x00000030


	//----- nvinfo : EIATTR_FRAME_SIZE
	.align		4
.L_5:
        /*0024*/ 	.byte	0x04, 0x11
        /*0026*/ 	.short	(.L_7 - .L_6)
	.align		4
.L_6:
        /*0028*/ 	.word	index@(default_function_kernel_4)
        /*002c*/ 	.word	0x00000000


	//----- nvinfo : EIATTR_REGCOUNT
	.align		4
.L_7:
        /*0030*/ 	.byte	0x04, 0x2f
        /*0032*/ 	.short	(.L_9 - .L_8)
	.align		4
.L_8:
        /*0034*/ 	.word	index@(default_function_kernel_1)
        /*0038*/ 	.word	0x00000008


	//----- nvinfo : EIATTR_FRAME_SIZE
	.align		4
.L_9:
        /*003c*/ 	.byte	0x04, 0x11
        /*003e*/ 	.short	(.L_11 - .L_10)
	.align		4
.L_10:
        /*0040*/ 	.word	index@(default_function_kernel_1)
        /*0044*/ 	.word	0x00000000


	//----- nvinfo : EIATTR_REGCOUNT
	.align		4
.L_11:
        /*0048*/ 	.byte	0x04, 0x2f
        /*004a*/ 	.short	(.L_13 - .L_12)
	.align		4
.L_12:
        /*004c*/ 	.word	index@(default_function_kernel_3)
        /*0050*/ 	.word	0x0000000c


	//----- nvinfo : EIATTR_FRAME_SIZE
	.align		4
.L_13:
        /*0054*/ 	.byte	0x04, 0x11
        /*0056*/ 	.short	(.L_15 - .L_14)
	.align		4
.L_14:
        /*0058*/ 	.word	index@(default_function_kernel_3)
        /*005c*/ 	.word	0x00000000


	//----- nvinfo : EIATTR_REGCOUNT
	.align		4
.L_15:
        /*0060*/ 	.byte	0x04, 0x2f
        /*0062*/ 	.short	(.L_17 - .L_16)
	.align		4
.L_16:
        /*0064*/ 	.word	index@(default_function_kernel)
        /*0068*/ 	.word	0x0000000a


	//----- nvinfo : EIATTR_FRAME_SIZE
	.align		4
.L_17:
        /*006c*/ 	.byte	0x04, 0x11
        /*006e*/ 	.short	(.L_19 - .L_18)
	.align		4
.L_18:
        /*0070*/ 	.word	index@(default_function_kernel)
        /*0074*/ 	.word	0x00000000


	//----- nvinfo : EIATTR_REGCOUNT
	.align		4
.L_19:
        /*0078*/ 	.byte	0x04, 0x2f
        /*007a*/ 	.short	(.L_21 - .L_20)
	.align		4
.L_20:
        /*007c*/ 	.word	index@(default_function_kernel_5)
        /*0080*/ 	.word	0x00000010


	//----- nvinfo : EIATTR_FRAME_SIZE
	.align		4
.L_21:
        /*0084*/ 	.byte	0x04, 0x11
        /*0086*/ 	.short	(.L_23 - .L_22)
	.align		4
.L_22:
        /*0088*/ 	.word	index@($__internal_0_$__cuda_sm3x_div_rn_noftz_f32_slowpath)
        /*008c*/ 	.word	0x00000000


	//----- nvinfo : EIATTR_FRAME_SIZE
	.align		4
.L_23:
        /*0090*/ 	.byte	0x04, 0x11
        /*0092*/ 	.short	(.L_25 - .L_24)
	.align		4
.L_24:
        /*0094*/ 	.word	index@(default_function_kernel_5)
        /*0098*/ 	.word	0x00000000


	//----- nvinfo : EIATTR_MIN_STACK_SIZE
	.align		4
.L_25:
        /*009c*/ 	.byte	0x04, 0x12
        /*009e*/ 	.short	(.L_27 - .L_26)
	.align		4
.L_26:
        /*00a0*/ 	.word	index@(default_function_kernel_5)
        /*00a4*/ 	.word	0x00000000


	//----- nvinfo : EIATTR_MIN_STACK_SIZE
	.align		4
.L_27:
        /*00a8*/ 	.byte	0x04, 0x12
        /*00aa*/ 	.short	(.L_29 - .L_28)
	.align		4
.L_28:
        /*00ac*/ 	.word	index@(default_function_kernel)
        /*00b0*/ 	.word	0x00000000


	//----- nvinfo : EIATTR_MIN_STACK_SIZE
	.align		4
.L_29:
        /*00b4*/ 	.byte	0x04, 0x12
        /*00b6*/ 	.short	(.L_31 - .L_30)
	.align		4
.L_30:
        /*00b8*/ 	.word	index@(default_function_kernel_3)
        /*00bc*/ 	.word	0x00000000


	//----- nvinfo : EIATTR_MIN_STACK_SIZE
	.align		4
.L_31:
        /*00c0*/ 	.byte	0x04, 0x12
        /*00c2*/ 	.short	(.L_33 - .L_32)
	.align		4
.L_32:
        /*00c4*/ 	.word	index@(default_function_kernel_1)
        /*00c8*/ 	.word	0x00000000


	//----- nvinfo : EIATTR_MIN_STACK_SIZE
	.align		4
.L_33:
        /*00cc*/ 	.byte	0x04, 0x12
        /*00ce*/ 	.short	(.L_35 - .L_34)
	.align		4
.L_34:
        /*00d0*/ 	.word	index@(default_function_kernel_4)
        /*00d4*/ 	.word	0x00000000


	//----- nvinfo : EIATTR_MIN_STACK_SIZE
	.align		4
.L_35:
        /*00d8*/ 	.byte	0x04, 0x12
        /*00da*/ 	.short	(.L_37 - .L_36)
	.align		4
.L_36:
        /*00dc*/ 	.word	index@(default_function_kernel_2)
        /*00e0*/ 	.word	0x00000000
.L_37:


//--------------------- .nv.compat                --------------------------
	.section	.nv.compat,"",@"SHT_CUDA_COMPAT_INFO"
	.align	4
        /*0000*/ 	.byte	0x02, 0x09, 0x00, 0x00, 0x02, 0x02, 0x01, 0x00, 0x02, 0x05, 0x05, 0x00, 0x03, 0x07, 0x01, 0x01
        /*0010*/ 	.byte	0x02, 0x03, 0x00, 0x00, 0x02, 0x06, 0x01, 0x00, 0x04, 0x0b, 0x08, 0x00, 0x01, 0x00, 0x00, 0x00
        /*0020*/ 	.byte	0x00, 0x00, 0x00, 0x00


//--------------------- .nv.info.default_function_kernel_5 --------------------------
	.section	.nv.info.default_function_kernel_5,"",@"SHT_CUDA_INFO"
	.sectionflags	@""
	.align	4


	//----- nvinfo : EIATTR_CUDA_API_VERSION
	.align		4
        /*0000*/ 	.byte	0x04, 0x37
        /*0002*/ 	.short	(.L_39 - .L_38)
.L_38:
        /*0004*/ 	.word	0x00000082


	//----- nvinfo : EIATTR_KPARAM_INFO
	.align		4
.L_39:
        /*0008*/ 	.byte	0x04, 0x17
        /*000a*/ 	.short	(.L_41 - .L_40)
.L_40:
        /*000c*/ 	.word	0x00000000
        /*0010*/ 	.short	0x0002
        /*0012*/ 	.short	0x0010
        /*0014*/ 	.byte	0x00, 0xf5, 0x21, 0x00


	//----- nvinfo : EIATTR_KPARAM_INFO
	.align		4
.L_41:
        /*0018*/ 	.byte	0x04, 0x17
        /*001a*/ 	.short	(.L_43 - .L_42)
.L_42:
        /*001c*/ 	.word	0x00000000
        /*0020*/ 	.short	0x0001
        /*0022*/ 	.short	0x0008
        /*0024*/ 	.byte	0x00, 0xf5, 0x21, 0x00


	//----- nvinfo : EIATTR_KPARAM_INFO
	.align		4
.L_43:
        /*0028*/ 	.byte	0x04, 0x17
        /*002a*/ 	.short	(.L_45 - .L_44)
.L_44:
        /*002c*/ 	.word	0x00000000
        /*0030*/ 	.short	0x0000
        /*0032*/ 	.short	0x0000
        /*0034*/ 	.byte	0x00, 0xf5, 0x21, 0x00


	//----- nvinfo : EIATTR_SPARSE_MMA_MASK
	.align		4
.L_45:
        /*0038*/ 	.byte	0x03, 0x50
        /*003a*/ 	.short	0x0000


	//----- nvinfo : EIATTR_MAXREG_COUNT
	.align		4
        /*003c*/ 	.byte	0x03, 0x1b
        /*003e*/ 	.short	0x00ff


	//----- nvinfo : EIATTR_MERCURY_ISA_VERSION
	.align		4
        /*0040*/ 	.byte	0x03, 0x5f
        /*0042*/ 	.short	0x0101


	//----- nvinfo : EIATTR_VRC_CTA_INIT_COUNT
	.align		4
        /*0044*/ 	.byte	0x02, 0x4a
	.zero		1
	.zero		1


	//----- nvinfo : EIATTR_EXIT_INSTR_OFFSETS
	.align		4
        /*0048*/ 	.byte	0x04, 0x1c
        /*004a*/ 	.short	(.L_47 - .L_46)


	//   ....[0]....
.L_46:
        /*004c*/ 	.word	0x00000240


	//----- nvinfo : EIATTR_MAX_THREADS
	.align		4
.L_47:
        /*0050*/ 	.byte	0x04, 0x05
        /*0052*/ 	.short	(.L_49 - .L_48)
.L_48:
        /*0054*/ 	.word	0x000000a8
        /*0058*/ 	.word	0x00000001
        /*005c*/ 	.word	0x00000001


	//----- nvinfo : EIATTR_CRS_STACK_SIZE
	.align		4
.L_49:
        /*0060*/ 	.byte	0x04, 0x1e
        /*0062*/ 	.short	(.L_51 - .L_50)
.L_50:
        /*0064*/ 	.word	0x00000000


	//----- nvinfo : EIATTR_CBANK_PARAM_SIZE
	.align		4
.L_51:
        /*0068*/ 	.byte	0x03, 0x19
        /*006a*/ 	.short	0x0018


	//----- nvinfo : EIATTR_PARAM_CBANK
	.align		4
        /*006c*/ 	.byte	0x04, 0x0a
        /*006e*/ 	.short	(.L_53 - .L_52)
	.align		4
.L_52:
        /*0070*/ 	.word	index@(.nv.constant0.default_function_kernel_5)
        /*0074*/ 	.short	0x0380
        /*0076*/ 	.short	0x0018


	//----- nvinfo : EIATTR_SW_WAR
	.align		4
.L_53:
        /*0078*/ 	.byte	0x04, 0x36
        /*007a*/ 	.short	(.L_55 - .L_54)
.L_54:
        /*007c*/ 	.word	0x00000008
.L_55:


//--------------------- .nv.info.default_function_kernel --------------------------
	.section	.nv.info.default_function_kernel,"",@"SHT_CUDA_INFO"
	.sectionflags	@""
	.align	4


	//----- nvinfo : EIATTR_CUDA_API_VERSION
	.align		4
        /*0000*/ 	.byte	0x04, 0x37
        /*0002*/ 	.short	(.L_57 - .L_56)
.L_56:
        /*0004*/ 	.word	0x00000082


	//----- nvinfo : EIATTR_KPARAM_INFO
	.align		4
.L_57:
        /*0008*/ 	.byte	0x04, 0x17
        /*000a*/ 	.short	(.L_59 - .L_58)
.L_58:
        /*000c*/ 	.word	0x00000000
        /*0010*/ 	.short	0x0001
        /*0012*/ 	.short	0x0008
        /*0014*/ 	.byte	0x00, 0xf5, 0x21, 0x00


	//----- nvinfo : EIATTR_KPARAM_INFO
	.align		4
.L_59:
        /*0018*/ 	.byte	0x04, 0x17
        /*001a*/ 	.short	(.L_61 - .L_60)
.L_60:
        /*001c*/ 	.word	0x00000000
        /*0020*/ 	.short	0x0000
        /*0022*/ 	.short	0x0000
        /*0024*/ 	.byte	0x00, 0xf5, 0x21, 0x00


	//----- nvinfo : EIATTR_SPARSE_MMA_MASK
	.align		4
.L_61:
        /*0028*/ 	.byte	0x03, 0x50
        /*002a*/ 	.short	0x0000


	//----- nvinfo : EIATTR_MAXREG_COUNT
	.align		4
        /*002c*/ 	.byte	0x03, 0x1b
        /*002e*/ 	.short	0x0050


	//----- nvinfo : EIATTR_MERCURY_ISA_VERSION
	.align		4
        /*0030*/ 	.byte	0x03, 0x5f
        /*0032*/ 	.short	0x0101


	//----- nvinfo : EIATTR_VRC_CTA_INIT_COUNT
	.align		4
        /*0034*/ 	.byte	0x02, 0x4a
	.zero		1
	.zero		1


	//----- nvinfo : EIATTR_EXIT_INSTR_OFFSETS
	.align		4
        /*0038*/ 	.byte	0x04, 0x1c
        /*003a*/ 	.short	(.L_63 - .L_62)


	//   ....[0]....
.L_62:
        /*003c*/ 	.word	0x00000030


	//   ....[1]....
        /*0040*/ 	.word	0x00000370


	//----- nvinfo : EIATTR_MAX_THREADS
	.align		4
.L_63:
        /*0044*/ 	.byte	0x04, 0x05
        /*0046*/ 	.short	(.L_65 - .L_64)
.L_64:
        /*0048*/ 	.word	0x000002fd
        /*004c*/ 	.word	0x00000001
        /*0050*/ 	.word	0x00000001


	//----- nvinfo : EIATTR_CBANK_PARAM_SIZE
	.align		4
.L_65:
        /*0054*/ 	.byte	0x03, 0x19
        /*0056*/ 	.short	0x0010


	//----- nvinfo : EIATTR_PARAM_CBANK
	.align		4
        /*0058*/ 	.byte	0x04, 0x0a
        /*005a*/ 	.short	(.L_67 - .L_66)
	.align		4
.L_66:
        /*005c*/ 	.word	index@(.nv.constant0.default_function_kernel)
        /*0060*/ 	.short	0x0380
        /*0062*/ 	.short	0x0010


	//----- nvinfo : EIATTR_SW_WAR
	.align		4
.L_67:
        /*0064*/ 	.byte	0x04, 0x36
        /*0066*/ 	.short	(.L_69 - .L_68)
.L_68:
        /*0068*/ 	.word	0x00000008
.L_69:


//--------------------- .nv.info.default_function_kernel_3 --------------------------
	.section	.nv.info.default_function_kernel_3,"",@"SHT_CUDA_INFO"
	.sectionflags	@""
	.align	4


	//----- nvinfo : EIATTR_CUDA_API_VERSION
	.align		4
        /*0000*/ 	.byte	0x04, 0x37
        /*0002*/ 	.short	(.L_71 - .L_70)
.L_70:
        /*0004*/ 	.word	0x00000082


	//----- nvinfo : EIATTR_KPARAM_INFO
	.align		4
.L_71:
        /*0008*/ 	.byte	0x04, 0x17
        /*000a*/ 	.short	(.L_73 - .L_72)
.L_72:
        /*000c*/ 	.word	0x00000000
        /*0010*/ 	.short	0x0001
        /*0012*/ 	.short	0x0008
        /*0014*/ 	.byte	0x00, 0xf5, 0x21, 0x00


	//----- nvinfo : EIATTR_KPARAM_INFO
	.align		4
.L_73:
        /*0018*/ 	.byte	0x04, 0x17
        /*001a*/ 	.short	(.L_75 - .L_74)
.L_74:
        /*001c*/ 	.word	0x00000000
        /*0020*/ 	.short	0x0000
        /*0022*/ 	.short	0x0000
        /*0024*/ 	.byte	0x00, 0xf5, 0x21, 0x00


	//----- nvinfo : EIATTR_SPARSE_MMA_MASK
	.align		4
.L_75:
        /*0028*/ 	.byte	0x03, 0x50
        /*002a*/ 	.short	0x0000


	//----- nvinfo : EIATTR_MAXREG_COUNT
	.align		4
        /*002c*/ 	.byte	0x03, 0x1b
        /*002e*/ 	.short	0x00ff


	//----- nvinfo : EIATTR_MERCURY_ISA_VERSION
	.align		4
        /*0030*/ 	.byte	0x03, 0x5f
        /*0032*/ 	.short	0x0101


	//----- nvinfo : EIATTR_VRC_CTA_INIT_COUNT
	.align		4
        /*0034*/ 	.byte	0x02, 0x4a
	.zero		1
	.zero		1


	//----- nvinfo : EIATTR_EXIT_INSTR_OFFSETS
	.align		4
        /*0038*/ 	.byte	0x04, 0x1c
        /*003a*/ 	.short	(.L_77 - .L_76)


	//   ....[0]....
.L_76:
        /*003c*/ 	.word	0x000001b0


	//----- nvinfo : EIATTR_MAX_THREADS
	.align		4
.L_77:
        /*0040*/ 	.byte	0x04, 0x05
        /*0042*/ 	.short	(.L_79 - .L_78)
.L_78:
        /*0044*/ 	.word	0x000000a8
        /*0048*/ 	.word	0x00000001
        /*004c*/ 	.word	0x00000001


	//----- nvinfo : EIATTR_CBANK_PARAM_SIZE
	.align		4
.L_79:
        /*0050*/ 	.byte	0x03, 0x19
        /*0052*/ 	.short	0x0010


	//----- nvinfo : EIATTR_PARAM_CBANK
	.align		4
        /*0054*/ 	.byte	0x04, 0x0a
        /*0056*/ 	.short	(.L_81 - .L_80)
	.align		4
.L_80:
        /*0058*/ 	.word	index@(.nv.constant0.default_function_kernel_3)
        /*005c*/ 	.short	0x0380
        /*005e*/ 	.short	0x0010


	//----- nvinfo : EIATTR_SW_WAR
	.align		4
.L_81:
        /*0060*/ 	.byte	0x04, 0x36
        /*0062*/ 	.short	(.L_83 - .L_82)
.L_82:
        /*0064*/ 	.word	0x00000008
.L_83:


//--------------------- .nv.info.default_function_kernel_1 --------------------------
	.section	.nv.info.default_function_kernel_1,"",@"SHT_CUDA_INFO"
	.sectionflags	@""
	.align	4


	//----- nvinfo : EIATTR_CUDA_API_VERSION
	.align		4
        /*0000*/ 	.byte	0x04, 0x37
        /*0002*/ 	.short	(.L_85 - .L_84)
.L_84:
        /*0004*/ 	.word	0x00000082


	//----- nvinfo : EIATTR_KPARAM_INFO
	.align		4
.L_85:
        /*0008*/ 	.byte	0x04, 0x17
        /*000a*/ 	.short	(.L_87 - .L_86)
.L_86:
        /*000c*/ 	.word	0x00000000
        /*0010*/ 	.short	0x0001
        /*0012*/ 	.short	0x0008
        /*0014*/ 	.byte	0x00, 0xf5, 0x21, 0x00


	//----- nvinfo : EIATTR_KPARAM_INFO
	.align		4
.L_87:
        /*0018*/ 	.byte	0x04, 0x17
        /*001a*/ 	.short	(.L_89 - .L_88)
.L_88:
        /*001c*/ 	.word	0x00000000
        /*0020*/ 	.short	0x0000
        /*0022*/ 	.short	0x0000
        /*0024*/ 	.byte	0x00, 0xf5, 0x21, 0x00


	//----- nvinfo : EIATTR_SPARSE_MMA_MASK
	.align		4
.L_89:
        /*0028*/ 	.byte	0x03, 0x50
        /*002a*/ 	.short	0x0000


	//----- nvinfo : EIATTR_MAXREG_COUNT
	.align		4
        /*002c*/ 	.byte	0x03, 0x1b
        /*002e*/ 	.short	0x0050


	//----- nvinfo : EIATTR_MERCURY_ISA_VERSION
	.align		4
        /*0030*/ 	.byte	0x03, 0x5f
        /*0032*/ 	.short	0x0101


	//----- nvinfo : EIATTR_VRC_CTA_INIT_COUNT
	.align		4
        /*0034*/ 	.byte	0x02, 0x4a
	.zero		1
	.zero		1


	//----- nvinfo : EIATTR_EXIT_INSTR_OFFSETS
	.align		4
        /*0038*/ 	.byte	0x04, 0x1c
        /*003a*/ 	.short	(.L_91 - .L_90)


	//   ....[0]....
.L_90:
        /*003c*/ 	.word	0x00000030


	//   ....[1]....
        /*0040*/ 	.word	0x000003e0


	//----- nvinfo : EIATTR_MAX_THREADS
	.align		4
.L_91:
        /*0044*/ 	.byte	0x04, 0x05
        /*0046*/ 	.short	(.L_93 - .L_92)
.L_92:
        /*0048*/ 	.word	0x000002fd
        /*004c*/ 	.word	0x00000001
        /*0050*/ 	.word	0x00000001


	//----- nvinfo : EIATTR_CBANK_PARAM_SIZE
	.align		4
.L_93:
        /*0054*/ 	.byte	0x03, 0x19
        /*0056*/ 	.short	0x0010


	//----- nvinfo : EIATTR_PARAM_CBANK
	.align		4
        /*0058*/ 	.byte	0x04, 0x0a
        /*005a*/ 	.short	(.L_95 - .L_94)
	.align		4
.L_94:
        /*005c*/ 	.word	index@(.nv.constant0.default_function_kernel_1)
        /*0060*/ 	.short	0x0380
        /*0062*/ 	.short	0x0010


	//----- nvinfo : EIATTR_SW_WAR
	.align		4
.L_95:
        /*0064*/ 	.byte	0x04, 0x36
        /*0066*/ 	.short	(.L_97 - .L_96)
.L_96:
        /*0068*/ 	.word	0x00000008
.L_97:


//--------------------- .nv.info.default_function_kernel_4 --------------------------
	.section	.nv.info.default_function_kernel_4,"",@"SHT_CUDA_INFO"
	.sectionflags	@""
	.align	4


	//----- nvinfo : EIATTR_CUDA_API_VERSION
	.align		4
        /*0000*/ 	.byte	0x04, 0x37
        /*0002*/ 	.short	(.L_99 - .L_98)
.L_98:
        /*0004*/ 	.word	0x00000082


	//----- nvinfo : EIATTR_KPARAM_INFO
	.align		4
.L_99:
        /*0008*/ 	.byte	0x04, 0x17
        /*000a*/ 	.short	(.L_101 - .L_100)
.L_100:
        /*000c*/ 	.word	0x00000000
        /*0010*/ 	.short	0x0001
        /*0012*/ 	.short	0x0008
        /*0014*/ 	.byte	0x00, 0xf5, 0x21, 0x00


	//----- nvinfo : EIATTR_KPARAM_INFO
	.align		4
.L_101:
        /*0018*/ 	.byte	0x04, 0x17
        /*001a*/ 	.short	(.L_103 - .L_102)
.L_102:
        /*001c*/ 	.word	0x00000000
        /*0020*/ 	.short	0x0000
        /*0022*/ 	.short	0x0000
        /*0024*/ 	.byte	0x00, 0xf5, 0x21, 0x00


	//----- nvinfo : EIATTR_SPARSE_MMA_MASK
	.align		4
.L_103:
        /*0028*/ 	.byte	0x03, 0x50
        /*002a*/ 	.short	0x0000


	//----- nvinfo : EIATTR_MAXREG_COUNT
	.align		4
        /*002c*/ 	.byte	0x03, 0x1b
        /*002e*/ 	.short	0x00ff


	//----- nvinfo : EIATTR_MERCURY_ISA_VERSION
	.align		4
        /*0030*/ 	.byte	0x03, 0x5f
        /*0032*/ 	.short	0x0101


	//----- nvinfo : EIATTR_VRC_CTA_INIT_COUNT
	.align		4
        /*0034*/ 	.byte	0x02, 0x4a
	.zero		1
	.zero		1


	//----- nvinfo : EIATTR_EXIT_INSTR_OFFSETS
	.align		4
        /*0038*/ 	.byte	0x04, 0x1c
        /*003a*/ 	.short	(.L_105 - .L_104)


	//   ....[0]....
.L_104:
        /*003c*/ 	.word	0x00000330


	//----- nvinfo : EIATTR_MAX_THREADS
	.align		4
.L_105:
        /*0040*/ 	.byte	0x04, 0x05
        /*0042*/ 	.short	(.L_107 - .L_106)
.L_106:
        /*0044*/ 	.word	0x00000008
        /*0048*/ 	.word	0x00000001
        /*004c*/ 	.word	0x00000001


	//----- nvinfo : EIATTR_CBANK_PARAM_SIZE
	.align		4
.L_107:
        /*0050*/ 	.byte	0x03, 0x19
        /*0052*/ 	.short	0x0010


	//----- nvinfo : EIATTR_PARAM_CBANK
	.align		4
        /*0054*/ 	.byte	0x04, 0x0a
        /*0056*/ 	.short	(.L_109 - .L_108)
	.align		4
.L_108:
        /*0058*/ 	.word	index@(.nv.constant0.default_function_kernel_4)
        /*005c*/ 	.short	0x0380
        /*005e*/ 	.short	0x0010


	//----- nvinfo : EIATTR_SW_WAR
	.align		4
.L_109:
        /*0060*/ 	.byte	0x04, 0x36
        /*0062*/ 	.short	(.L_111 - .L_110)
.L_110:
        /*0064*/ 	.word	0x00000008
.L_111:


//--------------------- .nv.info.default_function_kernel_2 --------------------------
	.section	.nv.info.default_function_kernel_2,"",@"SHT_CUDA_INFO"
	.sectionflags	@""
	.align	4


	//----- nvinfo : EIATTR_CUDA_API_VERSION
	.align		4
        /*0000*/ 	.byte	0x04, 0x37
        /*0002*/ 	.short	(.L_113 - .L_112)
.L_112:
        /*0004*/ 	.word	0x00000082


	//----- nvinfo : EIATTR_KPARAM_INFO
	.align		4
.L_113:
        /*0008*/ 	.byte	0x04, 0x17
        /*000a*/ 	.short	(.L_115 - .L_114)
.L_114:
        /*000c*/ 	.word	0x00000000
        /*0010*/ 	.short	0x0001
        /*0012*/ 	.short	0x0008
        /*0014*/ 	.byte	0x00, 0xf5, 0x21, 0x00


	//----- nvinfo : EIATTR_KPARAM_INFO
	.align		4
.L_115:
        /*0018*/ 	.byte	0x04, 0x17
        /*001a*/ 	.short	(.L_117 - .L_116)
.L_116:
        /*001c*/ 	.word	0x00000000
        /*0020*/ 	.short	0x0000
        /*0022*/ 	.short	0x0000
        /*0024*/ 	.byte	0x00, 0xf5, 0x21, 0x00


	//----- nvinfo : EIATTR_SPARSE_MMA_MASK
	.align		4
.L_117:
        /*0028*/ 	.byte	0x03, 0x50
        /*002a*/ 	.short	0x0000


	//----- nvinfo : EIATTR_MAXREG_COUNT
	.align		4
        /*002c*/ 	.byte	0x03, 0x1b
        /*002e*/ 	.short	0x00ff


	//----- nvinfo : EIATTR_MERCURY_ISA_VERSION
	.align		4
        /*0030*/ 	.byte	0x03, 0x5f
        /*0032*/ 	.short	0x0101


	//----- nvinfo : EIATTR_VRC_CTA_INIT_COUNT
	.align		4
        /*0034*/ 	.byte	0x02, 0x4a
	.zero		1
	.zero		1


	//----- nvinfo : EIATTR_EXIT_INSTR_OFFSETS
	.align		4
        /*0038*/ 	.byte	0x04, 0x1c
        /*003a*/ 	.short	(.L_119 - .L_118)


	//   ....[0]....
.L_118:
        /*003c*/ 	.word	0x00000290


	//----- nvinfo : EIATTR_MAX_THREADS
	.align		4
.L_119:
        /*0040*/ 	.byte	0x04, 0x05
        /*0042*/ 	.short	(.L_121 - .L_120)
.L_120:
        /*0044*/ 	.word	0x00000008
        /*0048*/ 	.word	0x00000001
        /*004c*/ 	.word	0x00000001


	//----- nvinfo : EIATTR_CBANK_PARAM_SIZE
	.align		4
.L_121:
        /*0050*/ 	.byte	0x03, 0x19
        /*0052*/ 	.short	0x0010


	//----- nvinfo : EIATTR_PARAM_CBANK
	.align		4
        /*0054*/ 	.byte	0x04, 0x0a
        /*0056*/ 	.short	(.L_123 - .L_122)
	.align		4
.L_122:
        /*0058*/ 	.word	index@(.nv.constant0.default_function_kernel_2)
        /*005c*/ 	.short	0x0380
        /*005e*/ 	.short	0x0010


	//----- nvinfo : EIATTR_SW_WAR
	.align		4
.L_123:
        /*0060*/ 	.byte	0x04, 0x36
        /*0062*/ 	.short	(.L_125 - .L_124)
.L_124:
        /*0064*/ 	.word	0x00000008
.L_125:


//--------------------- .nv.callgraph             --------------------------
	.section	.nv.callgraph,"",@"SHT_CUDA_CALLGRAPH"
	.align	4
	.sectionentsize	8
	.align		4
        /*0000*/ 	.word	0x00000000
	.align		4
        /*0004*/ 	.word	0xffffffff
	.align		4
        /*0008*/ 	.word	0x00000000
	.align		4
        /*000c*/ 	.word	0xfffffffe
	.align		4
        /*0010*/ 	.word	0x00000000
	.align		4
        /*0014*/ 	.word	0xfffffffd
	.align		4
        /*0018*/ 	.word	0x00000000
	.align		4
        /*001c*/ 	.word	0xfffffffc


//--------------------- .text.default_function_kernel_5 --------------------------
	.section	.text.default_function_kernel_5,"ax",@progbits
	.align	128
        .global         default_function_kernel_5
        .type           default_function_kernel_5,@function
        .size           default_function_kernel_5,(.L_x_19 - default_function_kernel_5)
        .other          default_function_kernel_5,@"STO_CUDA_ENTRY STV_DEFAULT"
default_function_kernel_5:
.text.default_function_kernel_5:
[----:B------:R-:W-:Y:S01]  /*0000*/  LDC R1, c[0x0][0x37c] ;  /* 0x0000df00ff017b82 */ /* 0x000fe20000000800 */
[----:B------:R-:W0:Y:S07]  /*0010*/  S2R R2, SR_TID.X ;  /* 0x0000000000027919 */ /* 0x000e2e0000002100 */
[----:B------:R-:W1:Y:S01]  /*0020*/  LDC.64 R6, c[0x0][0x388] ;  /* 0x0000e200ff067b82 */ /* 0x000e620000000a00 */
[----:B------:R-:W2:Y:S07]  /*0030*/  LDCU.64 UR4, c[0x0][0x358] ;  /* 0x00006b00ff0477ac */ /* 0x000eae0008000a00 */
[----:B------:R-:W3:Y:S01]  /*0040*/  LDC.64 R4, c[0x0][0x380] ;  /* 0x0000e000ff047b82 */ /* 0x000ee20000000a00 */
[----:B0-----:R-:W-:-:S05]  /*0050*/  PRMT R0, R2, 0x9910, RZ ;  /* 0x0000991002007816 */ /* 0x001fca00000000ff */
[----:B------:R-:W-:-:S05]  /*0060*/  IMAD R0, R0, 0x87, RZ ;  /* 0x0000008700007824 */ /* 0x000fca00078e02ff */
[----:B------:R-:W-:-:S04]  /*0070*/  LOP3.LUT R0, R0, 0xffff, RZ, 0xc0, !PT ;  /* 0x0000ffff00007812 */ /* 0x000fc800078ec0ff */
[----:B------:R-:W-:-:S05]  /*0080*/  SHF.R.U32.HI R0, RZ, 0x8, R0 ;  /* 0x00000008ff007819 */ /* 0x000fca0000011600 */
[----:B------:R-:W-:-:S05]  /*0090*/  IMAD.MOV R3, RZ, RZ, -R0 ;  /* 0x000000ffff037224 */ /* 0x000fca00078e0a00 */
[----:B------:R-:W-:-:S05]  /*00a0*/  PRMT R3, R3, 0x7710, RZ ;  /* 0x0000771003037816 */ /* 0x000fca00000000ff */
[----:B------:R-:W-:-:S05]  /*00b0*/  IMAD.IADD R3, R3, 0x1, R2 ;  /* 0x0000000103037824 */ /* 0x000fca00078e0202 */
[----:B------:R-:W-:-:S04]  /*00c0*/  LOP3.LUT R3, R3, 0xfe, RZ, 0xc0, !PT ;  /* 0x000000fe03037812 */ /* 0x000fc800078ec0ff */
[----:B------:R-:W-:-:S04]  /*00d0*/  LEA.HI R3, R3, R0, RZ, 0x1f ;  /* 0x0000000003037211 */ /* 0x000fc800078ff8ff */
[----:B------:R-:W-:-:S04]  /*00e0*/  LOP3.LUT R3, R3, 0xf0, RZ, 0xc0, !PT ;  /* 0x000000f003037812 */ /* 0x000fc800078ec0ff */
[----:B------:R-:W-:-:S05]  /*00f0*/  SHF.R.U32.HI R3, RZ, 0x4, R3 ;  /* 0x00000004ff037819 */ /* 0x000fca0000011603 */
[----:B-1----:R-:W-:-:S05]  /*0100*/  IMAD.WIDE.U32 R6, R3, 0x4, R6 ;  /* 0x0000000403067825 */ /* 0x002fca00078e0006 */
[----:B--2---:R-:W2:Y:S01]  /*0110*/  LDG.E.CONSTANT R3, desc[UR4][R6.64] ;  /* 0x0000000406037981 */ /* 0x004ea2000c1e9900 */
[----:B---3--:R-:W-:-:S05]  /*0120*/  IMAD.WIDE.U32 R4, R2, 0x4, R4 ;  /* 0x0000000402047825 */ /* 0x008fca00078e0004 */
[----:B------:R-:W3:Y:S01]  /*0130*/  LDG.E.CONSTANT R0, desc[UR4][R4.64] ;  /* 0x0000000404007981 */ /* 0x000ee2000c1e9900 */
[----:B------:R-:W-:Y:S01]  /*0140*/  BSSY.RECONVERGENT B0, `(.L_x_0) ;  /* 0x000000c000007945 */ /* 0x000fe20003800200 */
[----:B--2---:R-:W0:Y:S08]  /*0150*/  MUFU.RCP R8, R3 ;  /* 0x0000000300087308 */ /* 0x004e300000001000 */
[----:B---3--:R-:W1:Y:S01]  /*0160*/  FCHK P0, R0, R3 ;  /* 0x0000000300007302 */ /* 0x008e620000000000 */
[----:B0-----:R-:W-:-:S04]  /*0170*/  FFMA R9, -R3, R8, 1 ;  /* 0x3f80000003097423 */ /* 0x001fc80000000108 */
[----:B------:R-:W-:-:S04]  /*0180*/  FFMA R9, R8, R9, R8 ;  /* 0x0000000908097223 */ /* 0x000fc80000000008 */
[----:B------:R-:W-:-:S04]  /*0190*/  FFMA R8, R0, R9, RZ ;  /* 0x0000000900087223 */ /* 0x000fc800000000ff */
[----:B------:R-:W-:-:S04]  /*01a0*/  FFMA R10, -R3, R8, R0 ;  /* 0x00000008030a7223 */ /* 0x000fc80000000100 */
[----:B------:R-:W-:Y:S01]  /*01b0*/  FFMA R9, R9, R10, R8 ;  /* 0x0000000a09097223 */ /* 0x000fe20000000008 */
[----:B-1----:R-:W-:Y:S06]  /*01c0*/  @!P0 BRA `(.L_x_1) ;  /* 0x00000000000c8947 */ /* 0x002fec0003800000 */
[----:B------:R-:W-:-:S07]  /*01d0*/  MOV R4, 0x1f0 ;  /* 0x000001f000047802 */ /* 0x000fce0000000f00 */
[----:B------:R-:W-:Y:S05]  /*01e0*/  CALL.REL.NOINC `($__internal_0_$__cuda_sm3x_div_rn_noftz_f32_slowpath) ;  /* 0x0000000000187944 */ /* 0x000fea0003c00000 */
[----:B------:R-:W-:-:S07]  /*01f0*/  IMAD.MOV.U32 R9, RZ, RZ, R0 ;  /* 0x000000ffff097224 */ /* 0x000fce00078e0000 */
.L_x_1:
[----:B------:R-:W-:Y:S05]  /*0200*/  BSYNC.RECONVERGENT B0 ;  /* 0x0000000000007941 */ /* 0x000fea0003800200 */
.L_x_0:
[----:B------:R-:W0:Y:S02]  /*0210*/  LDC.64 R4, c[0x0][0x390] ;  /* 0x0000e400ff047b82 */ /* 0x000e240000000a00 */
[----:B0-----:R-:W-:-:S05]  /*0220*/  IMAD.WIDE.U32 R2, R2, 0x4, R4 ;  /* 0x0000000402027825 */ /* 0x001fca00078e0004 */
[----:B------:R-:W-:Y:S01]  /*0230*/  STG.E desc[UR4][R2.64], R9 ;  /* 0x0000000902007986 */ /* 0x000fe2000c101904 */
[----:B------:R-:W-:Y:S05]  /*0240*/  EXIT ;  /* 0x000000000000794d */ /* 0x000fea0003800000 */
        .weak           $__internal_0_$__cuda_sm3x_div_rn_noftz_f32_slowpath
        .type           $__internal_0_$__cuda_sm3x_div_rn_noftz_f32_slowpath,@function
        .size           $__internal_0_$__cuda_sm3x_div_rn_noftz_f32_slowpath,(.L_x_19 - $__internal_0_$__cuda_sm3x_div_rn_noftz_f32_slowpath)
$__internal_0_$__cuda_sm3x_div_rn_noftz_f32_slowpath:
[--C-:B------:R-:W-:Y:S01]  /*0250*/  SHF.R.U32.HI R6, RZ, 0x17, R3.reuse ;  /* 0x00000017ff067819 */ /* 0x100fe20000011603 */
[----:B------:R-:W-:Y:S01]  /*0260*/  BSSY.RECONVERGENT B1, `(.L_x_2) ;  /* 0x0000064000017945 */ /* 0x000fe20003800200 */
[--C-:B------:R-:W-:Y:S01]  /*0270*/  SHF.R.U32.HI R5, RZ, 0x17, R0.reuse ;  /* 0x00000017ff057819 */ /* 0x100fe20000011600 */
[----:B------:R-:W-:Y:S01]  /*0280*/  IMAD.MOV.U32 R7, RZ, RZ, R0 ;  /* 0x000000ffff077224 */ /* 0x000fe200078e0000 */
[----:B------:R-:W-:Y:S01]  /*0290*/  LOP3.LUT R6, R6, 0xff, RZ, 0xc0, !PT ;  /* 0x000000ff06067812 */ /* 0x000fe200078ec0ff */
[----:B------:R-:W-:Y:S01]  /*02a0*/  IMAD.MOV.U32 R8, RZ, RZ, R3 ;  /* 0x000000ffff087224 */ /* 0x000fe200078e0003 */
[----:B------:R-:W-:-:S03]  /*02b0*/  LOP3.LUT R5, R5, 0xff, RZ, 0xc0, !PT ;  /* 0x000000ff05057812 */ /* 0x000fc600078ec0ff */
[----:B------:R-:W-:Y:S02]  /*02c0*/  VIADD R11, R6, 0xffffffff ;  /* 0xffffffff060b7836 */ /* 0x000fe40000000000 */
[----:B------:R-:W-:-:S03]  /*02d0*/  VIADD R10, R5, 0xffffffff ;  /* 0xffffffff050a7836 */ /* 0x000fc60000000000 */
[----:B------:R-:W-:-:S04]  /*02e0*/  ISETP.GT.U32.AND P0, PT, R11, 0xfd, PT ;  /* 0x000000fd0b00780c */ /* 0x000fc80003f04070 */
[----:B------:R-:W-:-:S13]  /*02f0*/  ISETP.GT.U32.OR P0, PT, R10, 0xfd, P0 ;  /* 0x000000fd0a00780c */ /* 0x000fda0000704470 */
[----:B------:R-:W-:Y:S01]  /*0300*/  @!P0 IMAD.MOV.U32 R9, RZ, RZ, RZ ;  /* 0x000000ffff098224 */ /* 0x000fe200078e00ff */
[----:B------:R-:W-:Y:S06]  /*0310*/  @!P0 BRA `(.L_x_3) ;  /* 0x00000000005c8947 */ /* 0x000fec0003800000 */
[----:B------:R-:W-:Y:S02]  /*0320*/  FSETP.GTU.FTZ.AND P0, PT, |R0|, +INF , PT ;  /* 0x7f8000000000780b */ /* 0x000fe40003f1c200 */
[----:B------:R-:W-:-:S04]  /*0330*/  FSETP.GTU.FTZ.AND P1, PT, |R3|, +INF , PT ;  /* 0x7f8000000300780b */ /* 0x000fc80003f3c200 */
[----:B------:R-:W-:-:S13]  /*0340*/  PLOP3.LUT P0, PT, P0, P1, PT, 0xf8, 0x8f ;  /* 0x00000000008f781c */ /* 0x000fda0000703f70 */
[----:B------:R-:W-:Y:S05]  /*0350*/  @P0 BRA `(.L_x_4) ;  /* 0x00000004004c0947 */ /* 0x000fea0003800000 */
[----:B------:R-:W-:-:S13]  /*0360*/  LOP3.LUT P0, RZ, R8, 0x7fffffff, R7, 0xc8, !PT ;  /* 0x7fffffff08ff7812 */ /* 0x000fda000780c807 */
[----:B------:R-:W-:Y:S05]  /*0370*/  @!P0 BRA `(.L_x_5) ;  /* 0x00000004003c8947 */ /* 0x000fea0003800000 */
[C---:B------:R-:W-:Y:S02]  /*0380*/  FSETP.NEU.FTZ.AND P2, PT, |R0|.reuse, +INF , PT ;  /* 0x7f8000000000780b */ /* 0x040fe40003f5d200 */
[----:B------:R-:W-:Y:S02]  /*0390*/  FSETP.NEU.FTZ.AND P1, PT, |R3|, +INF , PT ;  /* 0x7f8000000300780b */ /* 0x000fe40003f3d200 */
[----:B------:R-:W-:-:S11]  /*03a0*/  FSETP.NEU.FTZ.AND P0, PT, |R0|, +INF , PT ;  /* 0x7f8000000000780b */ /* 0x000fd60003f1d200 */
[----:B------:R-:W-:Y:S05]  /*03b0*/  @!P1 BRA !P2, `(.L_x_5) ;  /* 0x00000004002c9947 */ /* 0x000fea0005000000 */
[----:B------:R-:W-:-:S04]  /*03c0*/  LOP3.LUT P2, RZ, R7, 0x7fffffff, RZ, 0xc0, !PT ;  /* 0x7fffffff07ff7812 */ /* 0x000fc8000784c0ff */
[----:B------:R-:W-:-:S13]  /*03d0*/  PLOP3.LUT P1, PT, P1, P2, PT, 0x2f, 0xf2 ;  /* 0x0000000000f2781c */ /* 0x000fda0000f24577 */
[----:B------:R-:W-:Y:S05]  /*03e0*/  @P1 BRA `(.L_x_6) ;  /* 0x0000000400181947 */ /* 0x000fea0003800000 */
[----:B------:R-:W-:-:S04]  /*03f0*/  LOP3.LUT P1, RZ, R8, 0x7fffffff, RZ, 0xc0, !PT ;  /* 0x7fffffff08ff7812 */ /* 0x000fc8000782c0ff */
[----:B------:R-:W-:-:S13]  /*0400*/  PLOP3.LUT P0, PT, P0, P1, PT, 0x2f, 0xf2 ;  /* 0x0000000000f2781c */ /* 0x000fda0000702577 */
[----:B------:R-:W-:Y:S05]  /*0410*/  @P0 BRA `(.L_x_7) ;  /* 0x0000000400000947 */ /* 0x000fea0003800000 */
[----:B------:R-:W-:Y:S02]  /*0420*/  ISETP.GE.AND P0, PT, R10, RZ, PT ;  /* 0x000000ff0a00720c */ /* 0x000fe40003f06270 */
[----:B------:R-:W-:-:S11]  /*0430*/  ISETP.GE.AND P1, PT, R11, RZ, PT ;  /* 0x000000ff0b00720c */ /* 0x000fd60003f26270 */
[----:B------:R-:W-:Y:S02]  /*0440*/  @P0 IMAD.MOV.U32 R9, RZ, RZ, RZ ;  /* 0x000000ffff090224 */ /* 0x000fe400078e00ff */
[----:B------:R-:W-:Y:S01]  /*0450*/  @!P0 FFMA R7, R0, 1.84467440737095516160e+19, RZ ;  /* 0x5f80000000078823 */ /* 0x000fe200000000ff */
[----:B------:R-:W-:Y:S02]  /*0460*/  @!P0 IMAD.MOV.U32 R9, RZ, RZ, -0x40 ;  /* 0xffffffc0ff098424 */ /* 0x000fe400078e00ff */
[----:B------:R-:W-:Y:S02]  /*0470*/  @!P1 FFMA R8, R3, 1.84467440737095516160e+19, RZ ;  /* 0x5f80000003089823 */ /* 0x000fe400000000ff */
[----:B------:R-:W-:-:S07]  /*0480*/  @!P1 VIADD R9, R9, 0x40 ;  /* 0x0000004009099836 */ /* 0x000fce0000000000 */
.L_x_3:
[----:B------:R-:W-:Y:S01]  /*0490*/  LEA R3, R6, 0xc0800000, 0x17 ;  /* 0xc080000006037811 */ /* 0x000fe200078eb8ff */
[----:B------:R-:W-:Y:S01]  /*04a0*/  VIADD R5, R5, 0xffffff81 ;  /* 0xffffff8105057836 */ /* 0x000fe20000000000 */
[----:B------:R-:W-:Y:S03]  /*04b0*/  BSSY.RECONVERGENT B2, `(.L_x_8) ;  /* 0x0000035000027945 */ /* 0x000fe60003800200 */
[----:B------:R-:W-:Y:S01]  /*04c0*/  IMAD.IADD R3, R8, 0x1, -R3 ;  /* 0x0000000108037824 */ /* 0x000fe200078e0a03 */
[C---:B------:R-:W-:Y:S01]  /*04d0*/  IADD3 R6, PT, PT, R5.reuse, 0x7f, -R6 ;  /* 0x0000007f05067810 */ /* 0x040fe20007ffe806 */
[----:B------:R-:W-:Y:S02]  /*04e0*/  IMAD R0, R5, -0x800000, R7 ;  /* 0xff80000005007824 */ /* 0x000fe400078e0207 */
[----:B------:R-:W0:Y:S01]  /*04f0*/  MUFU.RCP R8, R3 ;  /* 0x0000000300087308 */ /* 0x000e220000001000 */
[----:B------:R-:W-:Y:S01]  /*0500*/  FADD.FTZ R11, -R3, -RZ ;  /* 0x800000ff030b7221 */ /* 0x000fe20000010100 */
[----:B------:R-:W-:-:S03]  /*0510*/  IMAD.IADD R6, R6, 0x1, R9 ;  /* 0x0000000106067824 */ /* 0x000fc600078e0209 */
[----:B0-----:R-:W-:-:S04]  /*0520*/  FFMA R13, R8, R11, 1 ;  /* 0x3f800000080d7423 */ /* 0x001fc8000000000b */
[----:B------:R-:W-:-:S04]  /*0530*/  FFMA R10, R8, R13, R8 ;  /* 0x0000000d080a7223 */ /* 0x000fc80000000008 */
[----:B------:R-:W-:-:S04]  /*0540*/  FFMA R7, R0, R10, RZ ;  /* 0x0000000a00077223 */ /* 0x000fc800000000ff */
[----:B------:R-:W-:-:S04]  /*0550*/  FFMA R8, R11, R7, R0 ;  /* 0x000000070b087223 */ /* 0x000fc80000000000 */
[----:B------:R-:W-:-:S04]  /*0560*/  FFMA R7, R10, R8, R7 ;  /* 0x000000080a077223 */ /* 0x000fc80000000007 */
[----:B------:R-:W-:-:S04]  /*0570*/  FFMA R8, R11, R7, R0 ;  /* 0x000000070b087223 */ /* 0x000fc80000000000 */
[----:B------:R-:W-:-:S05]  /*0580*/  FFMA R0, R10, R8, R7 ;  /* 0x000000080a007223 */ /* 0x000fca0000000007 */
[----:B------:R-:W-:-:S04]  /*0590*/  SHF.R.U32.HI R3, RZ, 0x17, R0 ;  /* 0x00000017ff037819 */ /* 0x000fc80000011600 */
[----:B------:R-:W-:-:S05]  /*05a0*/  LOP3.LUT R3, R3, 0xff, RZ, 0xc0, !PT ;  /* 0x000000ff03037812 */ /* 0x000fca00078ec0ff */
[----:B------:R-:W-:-:S04]  /*05b0*/  IMAD.IADD R9, R3, 0x1, R6 ;  /* 0x0000000103097824 */ /* 0x000fc800078e0206 */
[----:B------:R-:W-:-:S05]  /*05c0*/  VIADD R3, R9, 0xffffffff ;  /* 0xffffffff09037836 */ /* 0x000fca0000000000 */
[----:B------:R-:W-:-:S13]  /*05d0*/  ISETP.GE.U32.AND P0, PT, R3, 0xfe, PT ;  /* 0x000000fe0300780c */ /* 0x000fda0003f06070 */
[----:B------:R-:W-:Y:S05]  /*05e0*/  @!P0 BRA `(.L_x_9) ;  /* 0x0000000000808947 */ /* 0x000fea0003800000 */
[----:B------:R-:W-:-:S13]  /*05f0*/  ISETP.GT.AND P0, PT, R9, 0xfe, PT ;  /* 0x000000fe0900780c */ /* 0x000fda0003f04270 */
[----:B------:R-:W-:Y:S05]  /*0600*/  @P0 BRA `(.L_x_10) ;  /* 0x00000000006c0947 */ /* 0x000fea0003800000 */
[----:B------:R-:W-:-:S13]  /*0610*/  ISETP.GE.AND P0, PT, R9, 0x1, PT ;  /* 0x000000010900780c */ /* 0x000fda0003f06270 */
[----:B------:R-:W-:Y:S05]  /*0620*/  @P0 BRA `(.L_x_11) ;  /* 0x0000000000740947 */ /* 0x000fea0003800000 */
[----:B------:R-:W-:Y:S02]  /*0630*/  ISETP.GE.AND P0, PT, R9, -0x18, PT ;  /* 0xffffffe80900780c */ /* 0x000fe40003f06270 */
[----:B------:R-:W-:-:S11]  /*0640*/  LOP3.LUT R0, R0, 0x80000000, RZ, 0xc0, !PT ;  /* 0x8000000000007812 */ /* 0x000fd600078ec0ff */
[----:B------:R-:W-:Y:S05]  /*0650*/  @!P0 BRA `(.L_x_11) ;  /* 0x0000000000688947 */ /* 0x000fea0003800000 */
[CCC-:B------:R-:W-:Y:S01]  /*0660*/  FFMA.RZ R3, R10.reuse, R8.reuse, R7.reuse ;  /* 0x000000080a037223 */ /* 0x1c0fe2000000c007 */
[CCC-:B------:R-:W-:Y:S01]  /*0670*/  FFMA.RM R6, R10.reuse, R8.reuse, R7.reuse ;  /* 0x000000080a067223 */ /* 0x1c0fe20000004007 */
[C---:B------:R-:W-:Y:S02]  /*0680*/  ISETP.NE.AND P2, PT, R9.reuse, RZ, PT ;  /* 0x000000ff0900720c */ /* 0x040fe40003f45270 */
[----:B------:R-:W-:Y:S02]  /*0690*/  ISETP.NE.AND P1, PT, R9, RZ, PT ;  /* 0x000000ff0900720c */ /* 0x000fe40003f25270 */
[----:B------:R-:W-:Y:S01]  /*06a0*/  LOP3.LUT R5, R3, 0x7fffff, RZ, 0xc0, !PT ;  /* 0x007fffff03057812 */ /* 0x000fe200078ec0ff */
[----:B------:R-:W-:Y:S01]  /*06b0*/  FFMA.RP R3, R10, R8, R7 ;  /* 0x000000080a037223 */ /* 0x000fe20000008007 */
[----:B------:R-:W-:Y:S02]  /*06c0*/  VIADD R8, R9, 0x20 ;  /* 0x0000002009087836 */ /* 0x000fe40000000000 */
[----:B------:R-:W-:Y:S01]  /*06d0*/  LOP3.LUT R5, R5, 0x800000, RZ, 0xfc, !PT ;  /* 0x0080000005057812 */ /* 0x000fe200078efcff */
[----:B------:R-:W-:Y:S01]  /*06e0*/  IMAD.MOV R7, RZ, RZ, -R9 ;  /* 0x000000ffff077224 */ /* 0x000fe200078e0a09 */
[----:B------:R-:W-:-:S02]  /*06f0*/  FSETP.NEU.FTZ.AND P0, PT, R3, R6, PT ;  /* 0x000000060300720b */ /* 0x000fc40003f1d000 */
[----:B------:R-:W-:Y:S02]  /*0700*/  SHF.L.U32 R8, R5, R8, RZ ;  /* 0x0000000805087219 */ /* 0x000fe400000006ff */
[----:B------:R-:W-:Y:S02]  /*0710*/  SEL R6, R7, RZ, P2 ;  /* 0x000000ff07067207 */ /* 0x000fe40001000000 */
[----:B------:R-:W-:Y:S02]  /*0720*/  ISETP.NE.AND P1, PT, R8, RZ, P1 ;  /* 0x000000ff0800720c */ /* 0x000fe40000f25270 */
[----:B------:R-:W-:Y:S02]  /*0730*/  SHF.R.U32.HI R6, RZ, R6, R5 ;  /* 0x00000006ff067219 */ /* 0x000fe40000011605 */
[----:B------:R-:W-:Y:S02]  /*0740*/  PLOP3.LUT P0, PT, P0, P1, PT, 0xf8, 0x8f ;  /* 0x00000000008f781c */ /* 0x000fe40000703f70 */
[----:B------:R-:W-:-:S02]  /*0750*/  SHF.R.U32.HI R8, RZ, 0x1, R6 ;  /* 0x00000001ff087819 */ /* 0x000fc40000011606 */
[----:B------:R-:W-:-:S04]  /*0760*/  SEL R3, RZ, 0x1, !P0 ;  /* 0x00000001ff037807 */ /* 0x000fc80004000000 */
[----:B------:R-:W-:-:S04]  /*0770*/  LOP3.LUT R3, R3, 0x1, R8, 0xf8, !PT ;  /* 0x0000000103037812 */ /* 0x000fc800078ef808 */
[----:B------:R-:W-:-:S05]  /*0780*/  LOP3.LUT R3, R3, R6, RZ, 0xc0, !PT ;  /* 0x0000000603037212 */ /* 0x000fca00078ec0ff */
[----:B------:R-:W-:-:S05]  /*0790*/  IMAD.IADD R3, R8, 0x1, R3 ;  /* 0x0000000108037824 */ /* 0x000fca00078e0203 */
[----:B------:R-:W-:Y:S01]  /*07a0*/  LOP3.LUT R0, R3, R0, RZ, 0xfc, !PT ;  /* 0x0000000003007212 */ /* 0x000fe200078efcff */
[----:B------:R-:W-:Y:S06]  /*07b0*/  BRA `(.L_x_11) ;  /* 0x0000000000107947 */ /* 0x000fec0003800000 */
.L_x_10:
[----:B------:R-:W-:-:S04]  /*07c0*/  LOP3.LUT R0, R0, 0x80000000, RZ, 0xc0, !PT ;  /* 0x8000000000007812 */ /* 0x000fc800078ec0ff */
[----:B------:R-:W-:Y:S01]  /*07d0*/  LOP3.LUT R0, R0, 0x7f800000, RZ, 0xfc, !PT ;  /* 0x7f80000000007812 */ /* 0x000fe200078efcff */
[----:B------:R-:W-:Y:S06]  /*07e0*/  BRA `(.L_x_11) ;  /* 0x0000000000047947 */ /* 0x000fec0003800000 */
.L_x_9:
[----:B------:R-:W-:-:S07]  /*07f0*/  IMAD R0, R6, 0x800000, R0 ;  /* 0x0080000006007824 */ /* 0x000fce00078e0200 */
.L_x_11:
[----:B------:R-:W-:Y:S05]  /*0800*/  BSYNC.RECONVERGENT B2 ;  /* 0x0000000000027941 */ /* 0x000fea0003800200 */
.L_x_8:
[----:B------:R-:W-:Y:S05]  /*0810*/  BRA `(.L_x_12) ;  /* 0x0000000000207947 */ /* 0x000fea0003800000 */
.L_x_7:
[----:B------:R-:W-:-:S04]  /*0820*/  LOP3.LUT R0, R8, 0x80000000, R7, 0x48, !PT ;  /* 0x8000000008007812 */ /* 0x000fc800078e4807 */
[----:B------:R-:W-:Y:S01]  /*0830*/  LOP3.LUT R0, R0, 0x7f800000, RZ, 0xfc, !PT ;  /* 0x7f80000000007812 */ /* 0x000fe200078efcff */
[----:B------:R-:W-:Y:S06]  /*0840*/  BRA `(.L_x_12) ;  /* 0x0000000000147947 */ /* 0x000fec0003800000 */
.L_x_6:
[----:B------:R-:W-:Y:S01]  /*0850*/  LOP3.LUT R0, R8, 0x80000000, R7, 0x48, !PT ;  /* 0x8000000008007812 */ /* 0x000fe200078e4807 */
[----:B------:R-:W-:Y:S06]  /*0860*/  BRA `(.L_x_12) ;  /* 0x00000000000c7947 */ /* 0x000fec0003800000 */
.L_x_5:
[----:B------:R-:W0:Y:S01]  /*0870*/  MUFU.RSQ R0, -QNAN ;  /* 0xffc0000000007908 */ /* 0x000e220000001400 */
[----:B------:R-:W-:Y:S05]  /*0880*/  BRA `(.L_x_12) ;  /* 0x0000000000047947 */ /* 0x000fea0003800000 */
.L_x_4:
[----:B------:R-:W-:-:S07]  /*0890*/  FADD.FTZ R0, R0, R3 ;  /* 0x0000000300007221 */ /* 0x000fce0000010000 */
.L_x_12:
[----:B------:R-:W-:Y:S05]  /*08a0*/  BSYNC.RECONVERGENT B1 ;  /* 0x0000000000017941 */ /* 0x000fea0003800200 */
.L_x_2:
[----:B------:R-:W-:-:S04]  /*08b0*/  IMAD.MOV.U32 R5, RZ, RZ, 0x0 ;  /* 0x00000000ff057424 */ /* 0x000fc800078e00ff */
[----:B0-----:R-:W-:Y:S05]  /*08c0*/  RET.REL.NODEC R4 `(default_function_kernel_5) ;  /* 0xfffffff404cc7950 */ /* 0x001fea0003c3ffff */
.L_x_13:
[----:B------:R-:W-:-:S00]  /*08d0*/  BRA `(.L_x_13) ;  /* 0xfffffffc00fc7947 */ /* 0x000fc0000383ffff */
[----:B------:R-:W-:-:S00]  /*08e0*/  NOP ;  /* 0x0000000000007918 */ /* 0x000fc00000000000 */
        /* <DEDUP_REMOVED lines=9> */
.L_x_19:


//--------------------- .text.default_function_kernel --------------------------
	.section	.text.default_function_kernel,"ax",@progbits
	.align	128
        .global         default_function_kernel
        .type           default_function_kernel,@function
        .size           default_function_kernel,(.L_x_21 - default_function_kernel)
        .other          default_function_kernel,@"STO_CUDA_ENTRY STV_DEFAULT"
default_function_kernel:
.text.default_function_kernel:
[----:B------:R-:W-:Y:S01]  /*0000*/  LDC R1, c[0x0][0x37c] ;  /* 0x0000df00ff017b82 */ /* 0x000fe20000000800 */
[----:B------:R-:W0:Y:S02]  /*0010*/  S2R R0, SR_TID.X ;  /* 0x0000000000007919 */ /* 0x000e240000002100 */
[----:B0-----:R-:W-:-:S13]  /*0020*/  ISETP.GT.U32.AND P0, PT, R0, 0xa7, PT ;  /* 0x000000a70000780c */ /* 0x001fda0003f04070 */
[----:B------:R-:W-:Y:S05]  /*0030*/  @P0 EXIT ;  /* 0x000000000000094d */ /* 0x000fea0003800000 */
[----:B------:R-:W-:Y:S01]  /*0040*/  PRMT R4, R0, 0x9910, RZ ;  /* 0x0000991000047816 */ /* 0x000fe200000000ff */
[----:B------:R-:W0:Y:S04]  /*0050*/  LDCU.64 UR6, c[0x0][0x388] ;  /* 0x00007100ff0677ac */ /* 0x000e280008000a00 */
[C---:B------:R-:W-:Y:S01]  /*0060*/  IMAD R2, R4.reuse, 0x87, RZ ;  /* 0x0000008704027824 */ /* 0x040fe200078e02ff */
[----:B------:R-:W1:Y:S01]  /*0070*/  LDCU.64 UR4, c[0x0][0x358] ;  /* 0x00006b00ff0477ac */ /* 0x000e620008000a00 */
[----:B------:R-:W-:-:S03]  /*0080*/  IMAD R4, R4, 0x25, RZ ;  /* 0x0000002504047824 */ /* 0x000fc600078e02ff */
[----:B------:R-:W-:Y:S02]  /*0090*/  LOP3.LUT R2, R2, 0xffff, RZ, 0xc0, !PT ;  /* 0x0000ffff02027812 */ /* 0x000fe400078ec0ff */
[----:B------:R-:W-:Y:S02]  /*00a0*/  LOP3.LUT R4, R4, 0xffff, RZ, 0xc0, !PT ;  /* 0x0000ffff04047812 */ /* 0x000fe400078ec0ff */
[----:B------:R-:W-:Y:S02]  /*00b0*/  SHF.R.U32.HI R2, RZ, 0x8, R2 ;  /* 0x00000008ff027819 */ /* 0x000fe40000011602 */
[----:B------:R-:W-:-:S03]  /*00c0*/  SHF.R.U32.HI R4, RZ, 0x8, R4 ;  /* 0x00000008ff047819 */ /* 0x000fc60000011604 */
[----:B------:R-:W-:Y:S02]  /*00d0*/  IMAD.MOV R3, RZ, RZ, -R2 ;  /* 0x000000ffff037224 */ /* 0x000fe400078e0a02 */
[----:B------:R-:W-:-:S03]  /*00e0*/  IMAD.MOV R7, RZ, RZ, -R4 ;  /* 0x000000ffff077224 */ /* 0x000fc600078e0a04 */
[----:B------:R-:W-:Y:S02]  /*00f0*/  PRMT R3, R3, 0x7710, RZ ;  /* 0x0000771003037816 */ /* 0x000fe400000000ff */
[----:B------:R-:W-:-:S03]  /*0100*/  PRMT R7, R7, 0x7710, RZ ;  /* 0x0000771007077816 */ /* 0x000fc600000000ff */
[----:B------:R-:W-:-:S05]  /*0110*/  IMAD.IADD R3, R3, 0x1, R0 ;  /* 0x0000000103037824 */ /* 0x000fca00078e0200 */
[----:B------:R-:W-:-:S04]  /*0120*/  LOP3.LUT R3, R3, 0xfe, RZ, 0xc0, !PT ;  /* 0x000000fe03037812 */ /* 0x000fc800078ec0ff */
[----:B------:R-:W-:Y:S01]  /*0130*/  LEA.HI R3, R3, R2, RZ, 0x1f ;  /* 0x0000000203037211 */ /* 0x000fe200078ff8ff */
[----:B------:R-:W-:-:S03]  /*0140*/  IMAD.IADD R2, R7, 0x1, R0 ;  /* 0x0000000107027824 */ /* 0x000fc600078e0200 */
[----:B------:R-:W-:-:S04]  /*0150*/  LOP3.LUT R3, R3, 0xf0, RZ, 0xc0, !PT ;  /* 0x000000f003037812 */ /* 0x000fc800078ec0ff */
[----:B------:R-:W-:Y:S02]  /*0160*/  SHF.R.U32.HI R5, RZ, 0x4, R3 ;  /* 0x00000004ff057819 */ /* 0x000fe40000011603 */
[----:B------:R-:W-:Y:S02]  /*0170*/  LOP3.LUT R3, R2, 0xfe, RZ, 0xc0, !PT ;  /* 0x000000fe02037812 */ /* 0x000fe400078ec0ff */
[----:B------:R-:W-:Y:S02]  /*0180*/  PRMT R6, R5, 0x9910, RZ ;  /* 0x0000991005067816 */ /* 0x000fe400000000ff */
[----:B------:R-:W-:-:S03]  /*0190*/  LEA.HI R3, R3, R4, RZ, 0x1f ;  /* 0x0000000403037211 */ /* 0x000fc600078ff8ff */
[----:B------:R-:W-:Y:S01]  /*01a0*/  IMAD.MOV.U32 R2, RZ, RZ, R6 ;  /* 0x000000ffff027224 */ /* 0x000fe200078e0006 */
[----:B------:R-:W-:-:S03]  /*01b0*/  LOP3.LUT R3, R3, 0xfc, RZ, 0xc0, !PT ;  /* 0x000000fc03037812 */ /* 0x000fc600078ec0ff */
[----:B------:R-:W-:Y:S01]  /*01c0*/  IMAD R2, R2, 0x15, RZ ;  /* 0x0000001502027824 */ /* 0x000fe200078e02ff */
[----:B------:R-:W-:-:S03]  /*01d0*/  SHF.R.U32.HI R3, RZ, 0x2, R3 ;  /* 0x00000002ff037819 */ /* 0x000fc60000011603 */
[----:B------:R-:W-:Y:S01]  /*01e0*/  IMAD.MOV R2, RZ, RZ, -R2 ;  /* 0x000000ffff027224 */ /* 0x000fe200078e0a02 */
[----:B------:R-:W-:-:S04]  /*01f0*/  PRMT R3, R3, 0x9910, RZ ;  /* 0x0000991003037816 */ /* 0x000fc800000000ff */
[----:B------:R-:W-:Y:S01]  /*0200*/  PRMT R7, R2, 0x7710, RZ ;  /* 0x0000771002077816 */ /* 0x000fe200000000ff */
[----:B------:R-:W-:-:S04]  /*0210*/  IMAD R3, R3, 0x7, RZ ;  /* 0x0000000703037824 */ /* 0x000fc800078e02ff */
[----:B------:R-:W-:Y:S02]  /*0220*/  IMAD.IADD R2, R7, 0x1, R0 ;  /* 0x0000000107027824 */ /* 0x000fe400078e0200 */
[----:B------:R-:W-:-:S03]  /*0230*/  IMAD.MOV R3, RZ, RZ, -R3 ;  /* 0x000000ffff037224 */ /* 0x000fc600078e0a03 */
[----:B------:R-:W-:Y:S02]  /*0240*/  LOP3.LUT R2, R2, 0xff, RZ, 0xc0, !PT ;  /* 0x000000ff02027812 */ /* 0x000fe400078ec0ff */
[----:B------:R-:W-:-:S03]  /*0250*/  PRMT R3, R3, 0x7710, RZ ;  /* 0x0000771003037816 */ /* 0x000fc600000000ff */
[----:B------:R-:W-:-:S05]  /*0260*/  IMAD R2, R2, 0x25, RZ ;  /* 0x0000002502027824 */ /* 0x000fca00078e02ff */
[----:B------:R-:W-:-:S04]  /*0270*/  SHF.R.U32.HI R2, RZ, 0x8, R2 ;  /* 0x00000008ff027819 */ /* 0x000fc80000011602 */
[----:B------:R-:W-:Y:S01]  /*0280*/  PRMT R4, R2, 0x9910, RZ ;  /* 0x0000991002047816 */ /* 0x000fe200000000ff */
[----:B------:R-:W-:Y:S02]  /*0290*/  IMAD.IADD R2, R3, 0x1, R0 ;  /* 0x0000000103027824 */ /* 0x000fe400078e0200 */
[----:B------:R-:W-:Y:S02]  /*02a0*/  IMAD.MOV.U32 R3, RZ, RZ, RZ ;  /* 0x000000ffff037224 */ /* 0x000fe400078e00ff */
[----:B------:R-:W-:Y:S01]  /*02b0*/  IMAD R4, R4, 0xc, RZ ;  /* 0x0000000c04047824 */ /* 0x000fe200078e02ff */
[----:B------:R-:W-:-:S05]  /*02c0*/  LOP3.LUT R2, R2, 0xff, RZ, 0xc0, !PT ;  /* 0x000000ff02027812 */ /* 0x000fca00078ec0ff */
[----:B------:R-:W-:Y:S01]  /*02d0*/  IMAD.WIDE.U32 R2, R5, 0x3c, R2 ;  /* 0x0000003c05027825 */ /* 0x000fe200078e0002 */
[----:B------:R-:W-:-:S04]  /*02e0*/  LOP3.LUT R5, R4, 0xfc, RZ, 0xc0, !PT ;  /* 0x000000fc04057812 */ /* 0x000fc800078ec0ff */
[----:B------:R-:W-:-:S05]  /*02f0*/  IADD3 R2, P0, PT, R2, R5, RZ ;  /* 0x0000000502027210 */ /* 0x000fca0007f1e0ff */
[----:B------:R-:W-:Y:S01]  /*0300*/  IMAD.X R3, RZ, RZ, R3, P0 ;  /* 0x000000ffff037224 */ /* 0x000fe200000e0603 */
[----:B0-----:R-:W-:-:S04]  /*0310*/  LEA R4, P0, R2, UR6, 0x2 ;  /* 0x0000000602047c11 */ /* 0x001fc8000f8010ff */
[----:B------:R-:W-:Y:S02]  /*0320*/  LEA.HI.X R5, R2, UR7, R3, 0x2, P0 ;  /* 0x0000000702057c11 */ /* 0x000fe400080f1403 */
[----:B------:R-:W0:Y:S04]  /*0330*/  LDC.64 R2, c[0x0][0x380] ;  /* 0x0000e000ff027b82 */ /* 0x000e280000000a00 */
[----:B-1----:R-:W2:Y:S01]  /*0340*/  LDG.E.CONSTANT R5, desc[UR4][R4.64+0x154] ;  /* 0x0001540404057981 */ /* 0x002ea2000c1e9900 */
[----:B0-----:R-:W-:-:S05]  /*0350*/  IMAD.WIDE.U32 R2, R0, 0x4, R2 ;  /* 0x0000000400027825 */ /* 0x001fca00078e0002 */
[----:B--2---:R-:W-:Y:S01]  /*0360*/  STG.E desc[UR4][R2.64], R5 ;  /* 0x0000000502007986 */ /* 0x004fe2000c101904 */
[----:B------:R-:W-:Y:S05]  /*0370*/  EXIT ;  /* 0x000000000000794d */ /* 0x000fea0003800000 */
.L_x_14:
        /* <DEDUP_REMOVED lines=16> */
.L_x_21:


//--------------------- .text.default_function_kernel_3 --------------------------
	.section	.text.default_function_kernel_3,"ax",@progbits
	.align	128
        .global         default_function_kernel_3
        .type           default_function_kernel_3,@function
        .size           default_function_kernel_3,(.L_x_22 - default_function_kernel_3)
        .other          default_function_kernel_3,@"STO_CUDA_ENTRY STV_DEFAULT"
default_function_kernel_3:
.text.default_function_kernel_3:
[----:B------:R-:W-:Y:S01]  /*0000*/  LDC R1, c[0x0][0x37c] ;  /* 0x0000df00ff017b82 */ /* 0x000fe20000000800 */
[----:B------:R-:W0:Y:S07]  /*0010*/  S2R R9, SR_TID.X ;  /* 0x0000000000097919 */ /* 0x000e2e0000002100 */
[----:B------:R-:W1:Y:S01]  /*0020*/  LDC.64 R4, c[0x0][0x388] ;  /* 0x0000e200ff047b82 */ /* 0x000e620000000a00 */
[----:B------:R-:W2:Y:S07]  /*0030*/  LDCU.64 UR4, c[0x0][0x358] ;  /* 0x00006b00ff0477ac */ /* 0x000eae0008000a00 */
[----:B------:R-:W3:Y:S01]  /*0040*/  LDC.64 R2, c[0x0][0x380] ;  /* 0x0000e000ff027b82 */ /* 0x000ee20000000a00 */
[C---:B0-----:R-:W-:Y:S01]  /*0050*/  PRMT R0, R9.reuse, 0x9910, RZ ;  /* 0x0000991009007816 */ /* 0x041fe200000000ff */
[----:B---3--:R-:W-:-:S04]  /*0060*/  IMAD.WIDE.U32 R2, R9, 0x4, R2 ;  /* 0x0000000409027825 */ /* 0x008fc800078e0002 */
[----:B------:R-:W-:-:S05]  /*0070*/  IMAD R0, R0, 0x87, RZ ;  /* 0x0000008700007824 */ /* 0x000fca00078e02ff */
[----:B------:R-:W-:-:S04]  /*0080*/  LOP3.LUT R0, R0, 0xffff, RZ, 0xc0, !PT ;  /* 0x0000ffff00007812 */ /* 0x000fc800078ec0ff */
[----:B------:R-:W-:-:S05]  /*0090*/  SHF.R.U32.HI R0, RZ, 0x8, R0 ;  /* 0x00000008ff007819 */ /* 0x000fca0000011600 */
[----:B------:R-:W-:-:S05]  /*00a0*/  IMAD.MOV R6, RZ, RZ, -R0 ;  /* 0x000000ffff067224 */ /* 0x000fca00078e0a00 */
[----:B------:R-:W-:-:S05]  /*00b0*/  PRMT R6, R6, 0x7710, RZ ;  /* 0x0000771006067816 */ /* 0x000fca00000000ff */
[----:B------:R-:W-:-:S05]  /*00c0*/  IMAD.IADD R6, R6, 0x1, R9 ;  /* 0x0000000106067824 */ /* 0x000fca00078e0209 */
[----:B------:R-:W-:-:S04]  /*00d0*/  LOP3.LUT R7, R6, 0xfe, RZ, 0xc0, !PT ;  /* 0x000000fe06077812 */ /* 0x000fc800078ec0ff */
[----:B------:R-:W-:Y:S02]  /*00e0*/  LEA.HI R7, R7, R0, RZ, 0x1f ;  /* 0x0000000007077211 */ /* 0x000fe400078ff8ff */
[----:B--2---:R-:W2:Y:S02]  /*00f0*/  LDG.E R0, desc[UR4][R2.64] ;  /* 0x0000000402007981 */ /* 0x004ea4000c1e1900 */
[----:B------:R-:W-:-:S04]  /*0100*/  LOP3.LUT R7, R7, 0xf0, RZ, 0xc0, !PT ;  /* 0x000000f007077812 */ /* 0x000fc800078ec0ff */
[----:B------:R-:W-:-:S05]  /*0110*/  SHF.R.U32.HI R7, RZ, 0x4, R7 ;  /* 0x00000004ff077819 */ /* 0x000fca0000011607 */
[----:B-1----:R-:W-:-:S06]  /*0120*/  IMAD.WIDE.U32 R4, R7, 0x4, R4 ;  /* 0x0000000407047825 */ /* 0x002fcc00078e0004 */
[----:B------:R-:W2:Y:S02]  /*0130*/  LDG.E.CONSTANT R5, desc[UR4][R4.64] ;  /* 0x0000000404057981 */ /* 0x000ea4000c1e9900 */
[----:B--2---:R-:W-:-:S04]  /*0140*/  FADD R0, R0, -R5 ;  /* 0x8000000500007221 */ /* 0x004fc80000000000 */
[----:B------:R-:W-:-:S05]  /*0150*/  FMUL R0, R0, 1.4426950216293334961 ;  /* 0x3fb8aa3b00007820 */ /* 0x000fca0000400000 */
[----:B------:R-:W-:-:S13]  /*0160*/  FSETP.GEU.AND P0, PT, R0, -126, PT ;  /* 0xc2fc00000000780b */ /* 0x000fda0003f0e000 */
[----:B------:R-:W-:-:S04]  /*0170*/  @!P0 FMUL R0, R0, 0.5 ;  /* 0x3f00000000008820 */ /* 0x000fc80000400000 */
[----:B------:R-:W0:Y:S02]  /*0180*/  MUFU.EX2 R7, R0 ;  /* 0x0000000000077308 */ /* 0x000e240000000800 */
[----:B0-----:R-:W-:-:S05]  /*0190*/  @!P0 FMUL R7, R7, R7 ;  /* 0x0000000707078220 */ /* 0x001fca0000400000 */
[----:B------:R-:W-:Y:S01]  /*01a0*/  STG.E desc[UR4][R2.64], R7 ;  /* 0x0000000702007986 */ /* 0x000fe2000c101904 */
[----:B------:R-:W-:Y:S05]  /*01b0*/  EXIT ;  /* 0x000000000000794d */ /* 0x000fea0003800000 */
.L_x_15:
        /* <DEDUP_REMOVED lines=12> */
.L_x_22:


//--------------------- .text.default_function_kernel_1 --------------------------
	.section	.text.default_function_kernel_1,"ax",@progbits
	.align	128
        .global         default_function_kernel_1
        .type           default_function_kernel_1,@function
        .size           default_function_kernel_1,(.L_x_23 - default_function_kernel_1)
        .other          default_function_kernel_1,@"STO_CUDA_ENTRY STV_DEFAULT"
default_function_kernel_1:
.text.default_function_kernel_1:
[----:B------:R-:W-:Y:S01]  /*0000*/  LDC R1, c[0x0][0x37c] ;  /* 0x0000df00ff017b82 */ /* 0x000fe20000000800 */
[----:B------:R-:W0:Y:S02]  /*0010*/  S2R R0, SR_TID.X ;  /* 0x0000000000007919 */ /* 0x000e240000002100 */
[----:B0-----:R-:W-:-:S13]  /*0020*/  ISETP.GT.U32.AND P0, PT, R0, 0xa7, PT ;  /* 0x000000a70000780c */ /* 0x001fda0003f04070 */
[----:B------:R-:W-:Y:S05]  /*0030*/  @P0 EXIT ;  /* 0x000000000000094d */ /* 0x000fea0003800000 */
[----:B------:R-:W-:Y:S01]  /*0040*/  PRMT R4, R0, 0x9910, RZ ;  /* 0x0000991000047816 */ /* 0x000fe200000000ff */
[----:B------:R-:W0:Y:S04]  /*0050*/  LDCU.64 UR6, c[0x0][0x388] ;  /* 0x00007100ff0677ac */ /* 0x000e280008000a00 */
[----:B------:R-:W-:Y:S01]  /*0060*/  IMAD R2, R4, 0x87, RZ ;  /* 0x0000008704027824 */ /* 0x000fe200078e02ff */
[----:B------:R-:W1:Y:S04]  /*0070*/  LDCU.64 UR4, c[0x0][0x358] ;  /* 0x00006b00ff0477ac */ /* 0x000e680008000a00 */
[----:B------:R-:W-:-:S04]  /*0080*/  LOP3.LUT R2, R2, 0xffff, RZ, 0xc0, !PT ;  /* 0x0000ffff02027812 */ /* 0x000fc800078ec0ff */
[----:B------:R-:W-:-:S05]  /*0090*/  SHF.R.U32.HI R2, RZ, 0x8, R2 ;  /* 0x00000008ff027819 */ /* 0x000fca0000011602 */
[----:B------:R-:W-:-:S05]  /*00a0*/  IMAD.MOV R3, RZ, RZ, -R2 ;  /* 0x000000ffff037224 */ /* 0x000fca00078e0a02 */
[----:B------:R-:W-:-:S05]  /*00b0*/  PRMT R3, R3, 0x7710, RZ ;  /* 0x0000771003037816 */ /* 0x000fca00000000ff */
[----:B------:R-:W-:-:S05]  /*00c0*/  IMAD.IADD R3, R3, 0x1, R0 ;  /* 0x0000000103037824 */ /* 0x000fca00078e0200 */
[----:B------:R-:W-:-:S04]  /*00d0*/  LOP3.LUT R3, R3, 0xfe, RZ, 0xc0, !PT ;  /* 0x000000fe03037812 */ /* 0x000fc800078ec0ff */
[----:B------:R-:W-:Y:S01]  /*00e0*/  LEA.HI R3, R3, R2, RZ, 0x1f ;  /* 0x0000000203037211 */ /* 0x000fe200078ff8ff */
[----:B------:R-:W-:-:S03]  /*00f0*/  IMAD R2, R4, 0x25, RZ ;  /* 0x0000002504027824 */ /* 0x000fc600078e02ff */
[----:B------:R-:W-:Y:S02]  /*0100*/  LOP3.LUT R3, R3, 0xf0, RZ, 0xc0, !PT ;  /* 0x000000f003037812 */ /* 0x000fe400078ec0ff */
[----:B------:R-:W-:Y:S02]  /*0110*/  LOP3.LUT R2, R2, 0xffff, RZ, 0xc0, !PT ;  /* 0x0000ffff02027812 */ /* 0x000fe400078ec0ff */
[----:B------:R-:W-:-:S04]  /*0120*/  SHF.R.U32.HI R3, RZ, 0x4, R3 ;  /* 0x00000004ff037819 */ /* 0x000fc80000011603 */
[----:B------:R-:W-:Y:S02]  /*0130*/  PRMT R4, R3, 0x9910, RZ ;  /* 0x0000991003047816 */ /* 0x000fe400000000ff */
[----:B------:R-:W-:-:S03]  /*0140*/  SHF.R.U32.HI R3, RZ, 0x8, R2 ;  /* 0x00000008ff037819 */ /* 0x000fc60000011602 */
[----:B------:R-:W-:Y:S02]  /*0150*/  IMAD.MOV.U32 R2, RZ, RZ, R4 ;  /* 0x000000ffff027224 */ /* 0x000fe400078e0004 */
[----:B------:R-:W-:Y:S02]  /*0160*/  IMAD.MOV R5, RZ, RZ, -R3 ;  /* 0x000000ffff057224 */ /* 0x000fe400078e0a03 */
[----:B------:R-:W-:-:S03]  /*0170*/  IMAD R2, R2, 0x15, RZ ;  /* 0x0000001502027824 */ /* 0x000fc600078e02ff */
[----:B------:R-:W-:Y:S01]  /*0180*/  PRMT R5, R5, 0x7710, RZ ;  /* 0x0000771005057816 */ /* 0x000fe200000000ff */
[----:B------:R-:W-:-:S04]  /*0190*/  IMAD.MOV R4, RZ, RZ, -R2 ;  /* 0x000000ffff047224 */ /* 0x000fc800078e0a02 */
[----:B------:R-:W-:Y:S01]  /*01a0*/  IMAD.IADD R2, R5, 0x1, R0 ;  /* 0x0000000105027824 */ /* 0x000fe200078e0200 */
[----:B------:R-:W-:-:S04]  /*01b0*/  PRMT R5, R4, 0x7710, RZ ;  /* 0x0000771004057816 */ /* 0x000fc800000000ff */
[----:B------:R-:W-:Y:S01]  /*01c0*/  LOP3.LUT R4, R2, 0xfe, RZ, 0xc0, !PT ;  /* 0x000000fe02047812 */ /* 0x000fe200078ec0ff */
[----:B------:R-:W-:-:S03]  /*01d0*/  IMAD.IADD R2, R5, 0x1, R0 ;  /* 0x0000000105027824 */ /* 0x000fc600078e0200 */
[----:B------:R-:W-:Y:S02]  /*01e0*/  LEA.HI R4, R4, R3, RZ, 0x1f ;  /* 0x0000000304047211 */ /* 0x000fe400078ff8ff */
[----:B------:R-:W-:Y:S02]  /*01f0*/  LOP3.LUT R3, R2, 0xff, RZ, 0xc0, !PT ;  /* 0x000000ff02037812 */ /* 0x000fe400078ec0ff */
[----:B------:R-:W-:-:S03]  /*0200*/  LOP3.LUT R4, R4, 0xfc, RZ, 0xc0, !PT ;  /* 0x000000fc04047812 */ /* 0x000fc600078ec0ff */
[----:B------:R-:W-:Y:S01]  /*0210*/  IMAD R3, R3, 0x25, RZ ;  /* 0x0000002503037824 */ /* 0x000fe200078e02ff */
[----:B------:R-:W-:-:S04]  /*0220*/  SHF.R.U32.HI R4, RZ, 0x2, R4 ;  /* 0x00000002ff047819 */ /* 0x000fc80000011604 */
[----:B------:R-:W-:Y:S02]  /*0230*/  SHF.R.U32.HI R3, RZ, 0x8, R3 ;  /* 0x00000008ff037819 */ /* 0x000fe40000011603 */
[----:B------:R-:W-:Y:S02]  /*0240*/  PRMT R4, R4, 0x9910, RZ ;  /* 0x0000991004047816 */ /* 0x000fe400000000ff */
[----:B------:R-:W-:-:S03]  /*0250*/  PRMT R5, R3, 0x9910, RZ ;  /* 0x0000991003057816 */ /* 0x000fc600000000ff */
[----:B------:R-:W-:Y:S02]  /*0260*/  IMAD.MOV.U32 R3, RZ, RZ, R4 ;  /* 0x000000ffff037224 */ /* 0x000fe400078e0004 */
[----:B------:R-:W-:Y:S02]  /*0270*/  IMAD.MOV.U32 R4, RZ, RZ, R5 ;  /* 0x000000ffff047224 */ /* 0x000fe400078e0005 */
[----:B------:R-:W-:Y:S02]  /*0280*/  IMAD R3, R3, 0x7, RZ ;  /* 0x0000000703037824 */ /* 0x000fe400078e02ff */
[----:B------:R-:W-:Y:S02]  /*0290*/  IMAD R4, R4, 0x7, RZ ;  /* 0x0000000704047824 */ /* 0x000fe400078e02ff */
[----:B------:R-:W-:Y:S02]  /*02a0*/  IMAD.MOV R3, RZ, RZ, -R3 ;  /* 0x000000ffff037224 */ /* 0x000fe400078e0a03 */
[----:B------:R-:W-:-:S03]  /*02b0*/  IMAD.MOV R4, RZ, RZ, -R4 ;  /* 0x000000ffff047224 */ /* 0x000fc600078e0a04 */
[----:B------:R-:W-:Y:S02]  /*02c0*/  PRMT R3, R3, 0x7710, RZ ;  /* 0x0000771003037816 */ /* 0x000fe400000000ff */
[----:B------:R-:W-:-:S03]  /*02d0*/  PRMT R5, R4, 0x7710, RZ ;  /* 0x0000771004057816 */ /* 0x000fc600000000ff */
[----:B------:R-:W-:Y:S02]  /*02e0*/  IMAD.IADD R3, R3, 0x1, R0 ;  /* 0x0000000103037824 */ /* 0x000fe400078e0200 */
[C---:B------:R-:W-:Y:S02]  /*02f0*/  IMAD.IADD R4, R2.reuse, 0x1, R5 ;  /* 0x0000000102047824 */ /* 0x040fe400078e0205 */
[----:B------:R-:W-:Y:S01]  /*0300*/  IMAD.SHL.U32 R2, R2, 0x2, RZ ;  /* 0x0000000202027824 */ /* 0x000fe200078e00ff */
[----:B------:R-:W-:Y:S02]  /*0310*/  LOP3.LUT R3, R3, 0xff, RZ, 0xc0, !PT ;  /* 0x000000ff03037812 */ /* 0x000fe400078ec0ff */
[----:B------:R-:W-:Y:S02]  /*0320*/  LOP3.LUT R4, R4, 0xff, RZ, 0xc0, !PT ;  /* 0x000000ff04047812 */ /* 0x000fe400078ec0ff */
[----:B------:R-:W-:Y:S02]  /*0330*/  LOP3.LUT R5, R2, 0xfe, RZ, 0xc0, !PT ;  /* 0x000000fe02057812 */ /* 0x000fe400078ec0ff */
[----:B------:R-:W-:-:S04]  /*0340*/  IADD3 R2, P0, P1, R4, R0, R3 ;  /* 0x0000000004027210 */ /* 0x000fc8000791e003 */
[----:B------:R-:W-:Y:S02]  /*0350*/  IADD3 R2, P2, PT, R2, -R5, RZ ;  /* 0x8000000502027210 */ /* 0x000fe40007f5e0ff */
[----:B------:R-:W-:Y:S02]  /*0360*/  IADD3.X R3, PT, PT, RZ, RZ, RZ, P0, P1 ;  /* 0x000000ffff037210 */ /* 0x000fe400007e24ff */
[----:B0-----:R-:W-:Y:S02]  /*0370*/  LEA R4, P0, R2, UR6, 0x2 ;  /* 0x0000000602047c11 */ /* 0x001fe4000f8010ff */
[----:B------:R-:W-:-:S04]  /*0380*/  IADD3.X R3, PT, PT, R3, -0x1, RZ, P2, !PT ;  /* 0xffffffff03037810 */ /* 0x000fc800017fe4ff */
[----:B------:R-:W-:Y:S02]  /*0390*/  LEA.HI.X R5, R2, UR7, R3, 0x2, P0 ;  /* 0x0000000702057c11 */ /* 0x000fe400080f1403 */
[----:B------:R-:W0:Y:S04]  /*03a0*/  LDC.64 R2, c[0x0][0x380] ;  /* 0x0000e000ff027b82 */ /* 0x000e280000000a00 */
[----:B-1----:R-:W2:Y:S01]  /*03b0*/  LDG.E.CONSTANT R5, desc[UR4][R4.64+0x38] ;  /* 0x0000380404057981 */ /* 0x002ea2000c1e9900 */
[----:B0-----:R-:W-:-:S05]  /*03c0*/  IMAD.WIDE.U32 R2, R0, 0x4, R2 ;  /* 0x0000000400027825 */ /* 0x001fca00078e0002 */
[----:B--2---:R-:W-:Y:S01]  /*03d0*/  STG.E desc[UR4][R2.64], R5 ;  /* 0x0000000502007986 */ /* 0x004fe2000c101904 */
[----:B------:R-:W-:Y:S05]  /*03e0*/  EXIT ;  /* 0x000000000000794d */ /* 0x000fea0003800000 */
.L_x_16:
        /* <DEDUP_REMOVED lines=9> */
.L_x_23:


//--------------------- .text.default_function_kernel_4 --------------------------
	.section	.text.default_function_kernel_4,"ax",@progbits
	.align	128
        .global         default_function_kernel_4
        .type           default_function_kernel_4,@function
        .size           default_function_kernel_4,(.L_x_24 - default_function_kernel_4)
        .other          default_function_kernel_4,@"STO_CUDA_ENTRY STV_DEFAULT"
default_function_kernel_4:
.text.default_function_kernel_4:
[----:B------:R-:W-:Y:S01]  /*0000*/  LDC R1, c[0x0][0x37c] ;  /* 0x0000df00ff017b82 */ /* 0x000fe20000000800 */
[----:B------:R-:W0:Y:S07]  /*0010*/  S2R R45, SR_TID.X ;  /* 0x00000000002d7919 */ /* 0x000e2e0000002100 */
[----:B------:R-:W1:Y:S01]  /*0020*/  LDC.64 R2, c[0x0][0x380] ;  /* 0x0000e000ff027b82 */ /* 0x000e620000000a00 */
[----:B------:R-:W2:Y:S01]  /*0030*/  LDCU.64 UR4, c[0x0][0x358] ;  /* 0x00006b00ff0477ac */ /* 0x000ea20008000a00 */
[----:B0-----:R-:W-:-:S04]  /*0040*/  IMAD R5, R45, 0x15, RZ ;  /* 0x000000152d057824 */ /* 0x001fc800078e02ff */
[----:B-1----:R-:W-:-:S05]  /*0050*/  IMAD.WIDE.U32 R2, R5, 0x4, R2 ;  /* 0x0000000405027825 */ /* 0x002fca00078e0002 */
[----:B--2---:R-:W2:Y:S04]  /*0060*/  LDG.E.CONSTANT R0, desc[UR4][R2.64] ;  /* 0x0000000402007981 */ /* 0x004ea8000c1e9900 */
[----:B------:R-:W3:Y:S04]  /*0070*/  LDG.E.CONSTANT R5, desc[UR4][R2.64+0x4] ;  /* 0x0000040402057981 */ /* 0x000ee8000c1e9900 */
[----:B------:R-:W4:Y:S04]  /*0080*/  LDG.E.CONSTANT R7, desc[UR4][R2.64+0x8] ;  /* 0x0000080402077981 */ /* 0x000f28000c1e9900 */
[----:B------:R-:W5:Y:S04]  /*0090*/  LDG.E.CONSTANT R9, desc[UR4][R2.64+0xc] ;  /* 0x00000c0402097981 */ /* 0x000f68000c1e9900 */
        /* <DEDUP_REMOVED lines=16> */
[----:B------:R0:W5:Y:S02]  /*01a0*/  LDG.E.CONSTANT R43, desc[UR4][R2.64+0x50] ;  /* 0x00005004022b7981 */ /* 0x000164000c1e9900 */
[----:B0-----:R-:W0:Y:S02]  /*01b0*/  LDC.64 R2, c[0x0][0x388] ;  /* 0x0000e200ff027b82 */ /* 0x001e240000000a00 */
[----:B0-----:R-:W-:-:S04]  /*01c0*/  IMAD.WIDE.U32 R2, R45, 0x4, R2 ;  /* 0x000000042d027825 */ /* 0x001fc800078e0002 */
[----:B--2---:R-:W-:-:S04]  /*01d0*/  FADD R0, RZ, R0 ;  /* 0x00000000ff007221 */ /* 0x004fc80000000000 */
[----:B---3--:R-:W-:-:S04]  /*01e0*/  FADD R0, R0, R5 ;  /* 0x0000000500007221 */ /* 0x008fc80000000000 */
[----:B----4-:R-:W-:-:S04]  /*01f0*/  FADD R0, R0, R7 ;  /* 0x0000000700007221 */ /* 0x010fc80000000000 */
[----:B-----5:R-:W-:-:S04]  /*0200*/  FADD R0, R0, R9 ;  /* 0x0000000900007221 */ /* 0x020fc80000000000 */
[----:B------:R-:W-:-:S04]  /*0210*/  FADD R0, R0, R11 ;  /* 0x0000000b00007221 */ /* 0x000fc80000000000 */
        /* <DEDUP_REMOVED lines=15> */
[----:B------:R-:W-:-:S05]  /*0310*/  FADD R43, R0, R43 ;  /* 0x0000002b002b7221 */ /* 0x000fca0000000000 */
[----:B------:R-:W-:Y:S01]  /*0320*/  STG.E desc[UR4][R2.64], R43 ;  /* 0x0000002b02007986 */ /* 0x000fe2000c101904 */
[----:B------:R-:W-:Y:S05]  /*0330*/  EXIT ;  /* 0x000000000000794d */ /* 0x000fea0003800000 */
.L_x_17:
        /* <DEDUP_REMOVED lines=12> */
.L_x_24:


//--------------------- .text.default_function_kernel_2 --------------------------
	.section	.text.default_function_kernel_2,"ax",@progbits
	.align	128
        .global         default_function_kernel_2
        .type           default_function_kernel_2,@function
        .size           default_function_kernel_2,(.L_x_25 - default_function_kernel_2)
        .other          default_function_kernel_2,@"STO_CUDA_ENTRY STV_DEFAULT"
default_function_kernel_2:
.text.default_function_kernel_2:
[----:B------:R-:W-:Y:S01]  /*0000*/  LDC R1, c[0x0][0x37c] ;  /* 0x0000df00ff017b82 */ /* 0x000fe20000000800 */
[----:B------:R-:W0:Y:S07]  /*0010*/  S2R R27, SR_TID.X ;  /* 0x00000000001b7919 */ /* 0x000e2e0000002100 */
[----:B------:R-:W1:Y:S01]  /*0020*/  LDC.64 R2, c[0x0][0x380] ;  /* 0x0000e000ff027b82 */ /* 0x000e620000000a00 */
[----:B------:R-:W2:Y:S01]  /*0030*/  LDCU.64 UR4, c[0x0][0x358] ;  /* 0x00006b00ff0477ac */ /* 0x000ea20008000a00 */
[----:B0-----:R-:W-:-:S04]  /*0040*/  IMAD R5, R27, 0x15, RZ ;  /* 0x000000151b057824 */ /* 0x001fc800078e02ff */
[----:B-1----:R-:W-:-:S05]  /*0050*/  IMAD.WIDE.U32 R2, R5, 0x4, R2 ;  /* 0x0000000405027825 */ /* 0x002fca00078e0002 */
[----:B--2---:R-:W2:Y:S04]  /*0060*/  LDG.E.CONSTANT R0, desc[UR4][R2.64] ;  /* 0x0000000402007981 */ /* 0x004ea8000c1e9900 */
[----:B------:R-:W2:Y:S04]  /*0070*/  LDG.E.CONSTANT R5, desc[UR4][R2.64+0x4] ;  /* 0x0000040402057981 */ /* 0x000ea8000c1e9900 */
[----:B------:R-:W3:Y:S04]  /*0080*/  LDG.E.CONSTANT R7, desc[UR4][R2.64+0x8] ;  /* 0x0000080402077981 */ /* 0x000ee8000c1e9900 */
[----:B------:R-:W3:Y:S04]  /*0090*/  LDG.E.CONSTANT R4, desc[UR4][R2.64+0xc] ;  /* 0x00000c0402047981 */ /* 0x000ee8000c1e9900 */
[----:B------:R-:W4:Y:S04]  /*00a0*/  LDG.E.CONSTANT R9, desc[UR4][R2.64+0x10] ;  /* 0x0000100402097981 */ /* 0x000f28000c1e9900 */
        /* <DEDUP_REMOVED lines=15> */
[----:B------:R0:W5:Y:S01]  /*01a0*/  LDG.E.CONSTANT R25, desc[UR4][R2.64+0x50] ;  /* 0x0000500402197981 */ /* 0x000162000c1e9900 */
[----:B--2---:R-:W-:-:S04]  /*01b0*/  FMNMX3 R0, R0, -3.40282306073709652508e+38, R5, !PT ;  /* 0xff7ffffd00007876 */ /* 0x004fc80007800005 */
[----:B---3--:R-:W-:Y:S02]  /*01c0*/  FMNMX3 R0, R0, R7, R4, !PT ;  /* 0x0000000700007276 */ /* 0x008fe40007800004 */
[----:B------:R-:W0:Y:S02]  /*01d0*/  LDC.64 R4, c[0x0][0x388] ;  /* 0x0000e200ff047b82 */ /* 0x000e240000000a00 */
[----:B----4-:R-:W-:-:S04]  /*01e0*/  FMNMX3 R0, R0, R9, R6, !PT ;  /* 0x0000000900007276 */ /* 0x010fc80007800006 */
[----:B-----5:R-:W-:-:S04]  /*01f0*/  FMNMX3 R0, R0, R11, R8, !PT ;  /* 0x0000000b00007276 */ /* 0x020fc80007800008 */
[----:B------:R-:W-:Y:S01]  /*0200*/  FMNMX3 R0, R0, R13, R10, !PT ;  /* 0x0000000d00007276 */ /* 0x000fe2000780000a */
[----:B0-----:R-:W-:-:S03]  /*0210*/  IMAD.WIDE.U32 R2, R27, 0x4, R4 ;  /* 0x000000041b027825 */ /* 0x001fc600078e0004 */
[----:B------:R-:W-:-:S04]  /*0220*/  FMNMX3 R0, R0, R15, R12, !PT ;  /* 0x0000000f00007276 */ /* 0x000fc8000780000c */
[----:B------:R-:W-:-:S04]  /*0230*/  FMNMX3 R0, R0, R17, R14, !PT ;  /* 0x0000001100007276 */ /* 0x000fc8000780000e */
[----:B------:R-:W-:-:S04]  /*0240*/  FMNMX3 R0, R0, R19, R16, !PT ;  /* 0x0000001300007276 */ /* 0x000fc80007800010 */
[----:B------:R-:W-:-:S04]  /*0250*/  FMNMX3 R0, R0, R21, R18, !PT ;  /* 0x0000001500007276 */ /* 0x000fc80007800012 */
[----:B------:R-:W-:-:S04]  /*0260*/  FMNMX3 R0, R0, R23, R20, !PT ;  /* 0x0000001700007276 */ /* 0x000fc80007800014 */
[----:B------:R-:W-:-:S05]  /*0270*/  FMNMX R25, R0, R25, !PT ;  /* 0x0000001900197209 */ /* 0x000fca0007800000 */
[----:B------:R-:W-:Y:S01]  /*0280*/  STG.E desc[UR4][R2.64], R25 ;  /* 0x0000001902007986 */ /* 0x000fe2000c101904 */
[----:B------:R-:W-:Y:S05]  /*0290*/  EXIT ;  /* 0x000000000000794d */ /* 0x000fea0003800000 */
.L_x_18:
        /* <DEDUP_REMOVED lines=14> */
.L_x_25:


//--------------------- .nv.shared.reserved.0     --------------------------
	.section	.nv.shared.reserved.0,"aw",@nobits
	.weak		__nv_reservedSMEM_offset_0_alias
	.size		__nv_reservedSMEM_offset_0_alias, 0, 64
	.other		__nv_reservedSMEM_offset_0_alias,@"STO_CUDA_RESERVED_SHARED STV_DEFAULT"
__nv_reservedSMEM_offset_0_alias:
	.zero		0
	.zero		64


//--------------------- .nv.constant0.default_function_kernel_5 --------------------------
	.section	.nv.constant0.default_function_kernel_5,"a",@progbits
	.sectionflags	@""
	.align	4
.nv.constant0.default_function_kernel_5:
	.zero		920


//--------------------- .nv.constant0.default_function_kernel --------------------------
	.section	.nv.constant0.default_function_kernel,"a",@progbits
	.sectionflags	@""
	.align	4
.nv.constant0.default_function_kernel:
	.zero		912


//--------------------- .nv.constant0.default_function_kernel_3 --------------------------
	.section	.nv.constant0.default_function_kernel_3,"a",@progbits
	.sectionflags	@""
	.align	4
.nv.constant0.default_function_kernel_3:
	.zero		912


//--------------------- .nv.constant0.default_function_kernel_1 --------------------------
	.section	.nv.constant0.default_function_kernel_1,"a",@progbits
	.sectionflags	@""
	.align	4
.nv.constant0.default_function_kernel_1:
	.zero		912


//--------------------- .nv.constant0.default_function_kernel_4 --------------------------
	.section	.nv.constant0.default_function_kernel_4,"a",@progbits
	.sectionflags	@""
	.align	4
.nv.constant0.default_function_kernel_4:
	.zero		912


//--------------------- .nv.constant0.default_function_kernel_2 --------------------------
	.section	.nv.constant0.default_function_kernel_2,"a",@progbits
	.sectionflags	@""
	.align	4
.nv.constant0.default_function_kernel_2:
	.zero		912


//--------------------- SYMBOLS --------------------------

	.type		.nv.reservedSmem.offset0,@object
	.size		.nv.reservedSmem.offset0,0x4
